	.target	sm_90a

	.elftype	@"ET_EXEC"


//--------------------- .note.nv.tkinfo           --------------------------
	.section	.note.nv.tkinfo,"",@"SHT_NOTE"
	.sectionflags	@"SHF_NOTE_NV_TKINFO"
	.tkinfo
        /*0018*/ 	.word	0x00000002
        /*0030*/ 	.string	""
        /*0030*/ 	.string	"ptxas"
        /*0030*/ 	.string	"Cuda compilation tools, release 13.0, V13.0.88"
        /*0030*/ 	.string	"Build cuda_13.0.r13.0/compiler.36424714_0"
        /*0030*/ 	.string	"-arch sm_90a -m 64 "



//--------------------- .note.nv.cuinfo           --------------------------
	.section	.note.nv.cuinfo,"",@"SHT_NOTE"
	.sectionflags	@"SHF_NOTE_NV_CUINFO"
        /*0018*/ 	.short	0x0002
        /*001a*/ 	.short	0x005a
        /*001c*/ 	.short	0x0082
	.zero		2


//--------------------- .nv.info                  --------------------------
	.section	.nv.info,"",@"SHT_CUDA_INFO"
	.align	4


	//----- nvinfo : EIATTR_REGCOUNT
	.align		4
        /*0000*/ 	.byte	0x04, 0x2f
        /*0002*/ 	.short	(.L_12 - .L_11)
	.align		4
.L_11:
        /*0004*/ 	.word	index@(_ZN7cutlass13device_kernelINS_4gemm6kernel13GemmUniversalIN4cute5tupleIJiiiiEEENS1_10collective13CollectiveMmaINS1_37MainloopSm90TmaGmmaWarpSpecializedFP8ILi4ENS5_IJNS4_1CILi1EEESB_SB_EEENS1_35KernelTmaWarpSpecializedCooperativeEEENS5_IJNSA_ILi128EEENSA_ILi64EEESG_EEENS_12float_e5m2_tENS5_IJlSB_lEEESI_SJ_NS4_8TiledMMAINS4_8MMA_AtomIJNS4_4SM904GMMA30MMA_64x64x32_F32E5M2E5M2_SS_TNILNSN_7ScaleInE1ELSP_1EEEEEENS4_6LayoutINS5_IJNSA_ILi2EEESB_SB_EEENS5_IJSB_NSA_ILi0EEESV_EEEEENS5_IJNS4_10UnderscoreESY_SY_EEEEENS4_13SM90_TMA_LOADENS4_14ComposedLayoutINS4_7SwizzleILi2ELi4ELi3EEENS4_18smem_ptr_flag_bitsILi8EEENSS_INS5_IJNSA_ILi8EEESG_EEENS5_IJSG_SB_EEEEEEEvNS4_8identityES11_S1B_vS1C_EENS_8epilogue10collective6detail29Sm90TmaWarpSpecializedAdapterINS1F_15DefaultEpilogueISI_SJ_SJ_NS1E_6thread17LinearCombinationISI_Li1EffLNS1J_9ScaleType4KindE0ELNS_15FloatRoundStyleE2ESI_EENS1_15EpilogueDefaultEEEEEvvEEEEvNT_6ParamsE)
        /*0008*/ 	.word	0x000000a8


	//----- nvinfo : EIATTR_FRAME_SIZE
	.align		4
.L_12:
        /*000c*/ 	.byte	0x04, 0x11
        /*000e*/ 	.short	(.L_14 - .L_13)
	.align		4
.L_13:
        /*0010*/ 	.word	index@(_ZN7cutlass13device_kernelINS_4gemm6kernel13GemmUniversalIN4cute5tupleIJiiiiEEENS1_10collective13CollectiveMmaINS1_37MainloopSm90TmaGmmaWarpSpecializedFP8ILi4ENS5_IJNS4_1CILi1EEESB_SB_EEENS1_35KernelTmaWarpSpecializedCooperativeEEENS5_IJNSA_ILi128EEENSA_ILi64EEESG_EEENS_12float_e5m2_tENS5_IJlSB_lEEESI_SJ_NS4_8TiledMMAINS4_8MMA_AtomIJNS4_4SM904GMMA30MMA_64x64x32_F32E5M2E5M2_SS_TNILNSN_7ScaleInE1ELSP_1EEEEEENS4_6LayoutINS5_IJNSA_ILi2EEESB_SB_EEENS5_IJSB_NSA_ILi0EEESV_EEEEENS5_IJNS4_10UnderscoreESY_SY_EEEEENS4_13SM90_TMA_LOADENS4_14ComposedLayoutINS4_7SwizzleILi2ELi4ELi3EEENS4_18smem_ptr_flag_bitsILi8EEENSS_INS5_IJNSA_ILi8EEESG_EEENS5_IJSG_SB_EEEEEEEvNS4_8identityES11_S1B_vS1C_EENS_8epilogue10collective6detail29Sm90TmaWarpSpecializedAdapterINS1F_15DefaultEpilogueISI_SJ_SJ_NS1E_6thread17LinearCombinationISI_Li1EffLNS1J_9ScaleType4KindE0ELNS_15FloatRoundStyleE2ESI_EENS1_15EpilogueDefaultEEEEEvvEEEEvNT_6ParamsE)
        /*0014*/ 	.word	0x00000000


	//----- nvinfo : EIATTR_MIN_STACK_SIZE
	.align		4
.L_14:
        /*0018*/ 	.byte	0x04, 0x12
        /*001a*/ 	.short	(.L_16 - .L_15)
	.align		4
.L_15:
        /*001c*/ 	.word	index@(_ZN7cutlass13device_kernelINS_4gemm6kernel13GemmUniversalIN4cute5tupleIJiiiiEEENS1_10collective13CollectiveMmaINS1_37MainloopSm90TmaGmmaWarpSpecializedFP8ILi4ENS5_IJNS4_1CILi1EEESB_SB_EEENS1_35KernelTmaWarpSpecializedCooperativeEEENS5_IJNSA_ILi128EEENSA_ILi64EEESG_EEENS_12float_e5m2_tENS5_IJlSB_lEEESI_SJ_NS4_8TiledMMAINS4_8MMA_AtomIJNS4_4SM904GMMA30MMA_64x64x32_F32E5M2E5M2_SS_TNILNSN_7ScaleInE1ELSP_1EEEEEENS4_6LayoutINS5_IJNSA_ILi2EEESB_SB_EEENS5_IJSB_NSA_ILi0EEESV_EEEEENS5_IJNS4_10UnderscoreESY_SY_EEEEENS4_13SM90_TMA_LOADENS4_14ComposedLayoutINS4_7SwizzleILi2ELi4ELi3EEENS4_18smem_ptr_flag_bitsILi8EEENSS_INS5_IJNSA_ILi8EEESG_EEENS5_IJSG_SB_EEEEEEEvNS4_8identityES11_S1B_vS1C_EENS_8epilogue10collective6detail29Sm90TmaWarpSpecializedAdapterINS1F_15DefaultEpilogueISI_SJ_SJ_NS1E_6thread17LinearCombinationISI_Li1EffLNS1J_9ScaleType4KindE0ELNS_15FloatRoundStyleE2ESI_EENS1_15EpilogueDefaultEEEEEvvEEEEvNT_6ParamsE)
        /*0020*/ 	.word	0x00000000
.L_16:


//--------------------- .nv.compat                --------------------------
	.section	.nv.compat,"",@"SHT_CUDA_COMPAT_INFO"
	.align	4
        /*0000*/ 	.byte	0x02, 0x09, 0x01, 0x00, 0x02, 0x02, 0x04, 0x00, 0x02, 0x05, 0x05, 0x00, 0x03, 0x07, 0x01, 0x01
        /*0010*/ 	.byte	0x02, 0x03, 0x01, 0x00, 0x02, 0x06, 0x01, 0x00, 0x04, 0x0b, 0x08, 0x00, 0x00, 0x00, 0x00, 0x00
        /*0020*/ 	.byte	0x00, 0x00, 0x00, 0x00


//--------------------- .nv.info._ZN7cutlass13device_kernelINS_4gemm6kernel13GemmUniversalIN4cute5tupleIJiiiiEEENS1_10collective13CollectiveMmaINS1_37MainloopSm90TmaGmmaWarpSpecializedFP8ILi4ENS5_IJNS4_1CILi1EEESB_SB_EEENS1_35KernelTmaWarpSpecializedCooperativeEEENS5_IJNSA_ILi128EEENSA_ILi64EEESG_EEENS_12float_e5m2_tENS5_IJlSB_lEEESI_SJ_NS4_8TiledMMAINS4_8MMA_AtomIJNS4_4SM904GMMA30MMA_64x64x32_F32E5M2E5M2_SS_TNILNSN_7ScaleInE1ELSP_1EEEEEENS4_6LayoutINS5_IJNSA_ILi2EEESB_SB_EEENS5_IJSB_NSA_ILi0EEESV_EEEEENS5_IJNS4_10UnderscoreESY_SY_EEEEENS4_13SM90_TMA_LOADENS4_14ComposedLayoutINS4_7SwizzleILi2ELi4ELi3EEENS4_18smem_ptr_flag_bitsILi8EEENSS_INS5_IJNSA_ILi8EEESG_EEENS5_IJSG_SB_EEEEEEEvNS4_8identityES11_S1B_vS1C_EENS_8epilogue10collective6detail29Sm90TmaWarpSpecializedAdapterINS1F_15DefaultEpilogueISI_SJ_SJ_NS1E_6thread17LinearCombinationISI_Li1EffLNS1J_9ScaleType4KindE0ELNS_15FloatRoundStyleE2ESI_EENS1_15EpilogueDefaultEEEEEvvEEEEvNT_6ParamsE --------------------------
	.section	.nv.info._ZN7cutlass13device_kernelINS_4gemm6kernel13GemmUniversalIN4cute5tupleIJiiiiEEENS1_10collective13CollectiveMmaINS1_37MainloopSm90TmaGmmaWarpSpecializedFP8ILi4ENS5_IJNS4_1CILi1EEESB_SB_EEENS1_35KernelTmaWarpSpecializedCooperativeEEENS5_IJNSA_ILi128EEENSA_ILi64EEESG_EEENS_12float_e5m2_tENS5_IJlSB_lEEESI_SJ_NS4_8TiledMMAINS4_8MMA_AtomIJNS4_4SM904GMMA30MMA_64x64x32_F32E5M2E5M2_SS_TNILNSN_7ScaleInE1ELSP_1EEEEEENS4_6LayoutINS5_IJNSA_ILi2EEESB_SB_EEENS5_IJSB_NSA_ILi0EEESV_EEEEENS5_IJNS4_10UnderscoreESY_SY_EEEEENS4_13SM90_TMA_LOADENS4_14ComposedLayoutINS4_7SwizzleILi2ELi4ELi3EEENS4_18smem_ptr_flag_bitsILi8EEENSS_INS5_IJNSA_ILi8EEESG_EEENS5_IJSG_SB_EEEEEEEvNS4_8identityES11_S1B_vS1C_EENS_8epilogue10collective6detail29Sm90TmaWarpSpecializedAdapterINS1F_15DefaultEpilogueISI_SJ_SJ_NS1E_6thread17LinearCombinationISI_Li1EffLNS1J_9ScaleType4KindE0ELNS_15FloatRoundStyleE2ESI_EENS1_15EpilogueDefaultEEEEEvvEEEEvNT_6ParamsE,"",@"SHT_CUDA_INFO"
	.sectionflags	@""
	.align	4


	//----- nvinfo : EIATTR_CUDA_API_VERSION
	.align		4
        /*0000*/ 	.byte	0x04, 0x37
        /*0002*/ 	.short	(.L_18 - .L_17)
.L_17:
        /*0004*/ 	.word	0x00000082


	//----- nvinfo : EIATTR_KPARAM_INFO
	.align		4
.L_18:
        /*0008*/ 	.byte	0x04, 0x17
        /*000a*/ 	.short	(.L_20 - .L_19)
.L_19:
        /*000c*/ 	.word	0x00000000
        /*0010*/ 	.short	0x0000
        /*0012*/ 	.short	0x0070
        /*0014*/ 	.byte	0x00, 0xf0, 0x01, 0x10


	//----- nvinfo : EIATTR_SPARSE_MMA_MASK
	.align		4
.L_20:
        /*0018*/ 	.byte	0x03, 0x50
        /*001a*/ 	.short	0x0000


	//----- nvinfo : EIATTR_MAXREG_COUNT
	.align		4
        /*001c*/ 	.byte	0x03, 0x1b
        /*001e*/ 	.short	0x00a8


	//----- nvinfo : EIATTR_NUM_BARRIERS
	.align		4
        /*0020*/ 	.byte	0x02, 0x4c
        /*0022*/ 	.byte	0x01
	.zero		1


	//----- nvinfo : EIATTR_MERCURY_ISA_VERSION
	.align		4
        /*0024*/ 	.byte	0x03, 0x5f
        /*0026*/ 	.short	0x0101


	//----- nvinfo : EIATTR_INT_WARP_WIDE_INSTR_OFFSETS
	.align		4
        /*0028*/ 	.byte	0x04, 0x31
        /*002a*/ 	.short	(.L_22 - .L_21)


	//   ....[0]....
.L_21:
        /*002c*/ 	.word	0x000003a0


	//   ....[1]....
        /*0030*/ 	.word	0x000003b0


	//   ....[2]....
        /*0034*/ 	.word	0x000004c0


	//----- nvinfo : EIATTR_COOP_GROUP_MASK_REGIDS
	.align		4
.L_22:
        /*0038*/ 	.byte	0x04, 0x29
        /*003a*/ 	.short	(.L_24 - .L_23)


	//   ....[0]....
.L_23:
        /*003c*/ 	.word	0xffffffff


	//   ....[1]....
        /*0040*/ 	.word	0xffffffff


	//   ....[2]....
        /*0044*/ 	.word	0xffffffff


	//   ....[3]....
        /*0048*/ 	.word	0xffffffff


	//   ....[4]....
        /*004c*/ 	.word	0xffffffff


	//----- nvinfo : EIATTR_COOP_GROUP_INSTR_OFFSETS
	.align		4
.L_24:
        /*0050*/ 	.byte	0x04, 0x28
        /*0052*/ 	.short	(.L_26 - .L_25)


	//   ....[0]....
.L_25:
        /*0054*/ 	.word	0x00000060


	//   ....[1]....
        /*0058*/ 	.word	0x00000070


	//   ....[2]....
        /*005c*/ 	.word	0x00000130


	//   ....[3]....
        /*0060*/ 	.word	0x000002c0


	//   ....[4]....
        /*0064*/ 	.word	0x00000fe0


	//----- nvinfo : EIATTR_REG_RECONFIG
	.align		4
.L_26:
        /*0068*/ 	.byte	0x01, 0x54
	.zero		2


	//----- nvinfo : EIATTR_MBARRIER_INSTR_OFFSETS
	.align		4
        /*006c*/ 	.byte	0x04, 0x39
        /*006e*/ 	.short	(.L_28 - .L_27)


	//   ....[0]....
.L_27:
        /*0070*/ 	.word	0x00000230
        /*0074*/ 	.word	0x000000ff
        /*0078*/ 	.word	0x00000000
        /*007c*/ 	.short	0x0100
        /*007e*/ 	.byte	0x08
	.zero		1


	//   ....[1]....
        /*0080*/ 	.word	0x00000240
        /*0084*/ 	.word	0x000000ff
        /*0088*/ 	.word	0x00000020
        /*008c*/ 	.short	0x0100
        /*008e*/ 	.byte	0x08
	.zero		1


	//   ....[2]....
        /*0090*/ 	.word	0x00000250
        /*0094*/ 	.word	0x000000ff
        /*0098*/ 	.word	0x00000008
        /*009c*/ 	.short	0x0100
        /*009e*/ 	.byte	0x08
	.zero		1


	//   ....[3]....
        /*00a0*/ 	.word	0x00000260
        /*00a4*/ 	.word	0x000000ff
        /*00a8*/ 	.word	0x00000028
        /*00ac*/ 	.short	0x0100
        /*00ae*/ 	.byte	0x08
	.zero		1


	//   ....[4]....
        /*00b0*/ 	.word	0x00000270
        /*00b4*/ 	.word	0x000000ff
        /*00b8*/ 	.word	0x00000010
        /*00bc*/ 	.short	0x0100
        /*00be*/ 	.byte	0x08
	.zero		1


	//   ....[5]....
        /*00c0*/ 	.word	0x00000280
        /*00c4*/ 	.word	0x000000ff
        /*00c8*/ 	.word	0x00000030
        /*00cc*/ 	.short	0x0100
        /*00ce*/ 	.byte	0x08
	.zero		1


	//   ....[6]....
        /*00d0*/ 	.word	0x00000290
        /*00d4*/ 	.word	0x000000ff
        /*00d8*/ 	.word	0x00000018
        /*00dc*/ 	.short	0x0100
        /*00de*/ 	.byte	0x08
	.zero		1


	//   ....[7]....
        /*00e0*/ 	.word	0x000002a0
        /*00e4*/ 	.word	0x000000ff
        /*00e8*/ 	.word	0x00000038
        /*00ec*/ 	.short	0x0100
        /*00ee*/ 	.byte	0x08
	.zero		1


	//   ....[8]....
        /*00f0*/ 	.word	0x00000530
        /*00f4*/ 	.word	0x000000ff
        /*00f8*/ 	.word	0x00000050
        /*00fc*/ 	.short	0x0100
        /*00fe*/ 	.byte	0x06
	.zero		1


	//   ....[9]....
        /*0100*/ 	.word	0x00000590
        /*0104*/ 	.word	0x000000ff
        /*0108*/ 	.word	0x00000058
        /*010c*/ 	.short	0x0100
        /*010e*/ 	.byte	0x06
	.zero		1


	//   ....[10]....
        /*0110*/ 	.word	0x00001310
        /*0114*/ 	.word	0x000000ff
        /*0118*/ 	.word	0x00000000
        /*011c*/ 	.short	0x010a
        /*011e*/ 	.byte	0x06
	.zero		1


	//   ....[11]....
        /*0120*/ 	.word	0x00001350
        /*0124*/ 	.word	0x000000ff
        /*0128*/ 	.word	0x00000000
        /*012c*/ 	.short	0x010a
        /*012e*/ 	.byte	0x06
	.zero		1


	//   ....[12]....
        /*0130*/ 	.word	0x00001980
        /*0134*/ 	.word	0x000000ff
        /*0138*/ 	.word	0x00000000
        /*013c*/ 	.short	0x010a
        /*013e*/ 	.byte	0x0c
	.zero		1


	//   ....[13]....
        /*0140*/ 	.word	0x000019c0
        /*0144*/ 	.word	0x000000ff
        /*0148*/ 	.word	0x00000000
        /*014c*/ 	.short	0x010a
        /*014e*/ 	.byte	0x0c
	.zero		1


	//   ....[14]....
        /*0150*/ 	.word	0x00001df0
        /*0154*/ 	.word	0x000000ff
        /*0158*/ 	.word	0x00000000
        /*015c*/ 	.short	0x0101
        /*015e*/ 	.byte	0x08
	.zero		1


	//   ....[15]....
        /*0160*/ 	.word	0x00002220
        /*0164*/ 	.word	0x000000ff
        /*0168*/ 	.word	0x00000000
        /*016c*/ 	.short	0x0101
        /*016e*/ 	.byte	0x06
	.zero		1


	//   ....[16]....
        /*0170*/ 	.word	0x00005bd0
        /*0174*/ 	.word	0x00000012
        /*0178*/ 	.word	0x00000020
        /*017c*/ 	.short	0x010a
        /*017e*/ 	.byte	0x3f
	.zero		1


	//   ....[17]....
        /*0180*/ 	.word	0x00005f90
        /*0184*/ 	.word	0x00000003
        /*0188*/ 	.word	0x00000058
        /*018c*/ 	.short	0x0101
        /*018e*/ 	.byte	0x3f
	.zero		1


	//   ....[18]....
        /*0190*/ 	.word	0x000066b0
        /*0194*/ 	.word	0x00000005
        /*0198*/ 	.word	0x00000000
        /*019c*/ 	.short	0x010a
        /*019e*/ 	.byte	0x3f
	.zero		1


	//   ....[19]....
        /*01a0*/ 	.word	0x00006730
        /*01a4*/ 	.word	0x00000007
        /*01a8*/ 	.word	0x00000000
        /*01ac*/ 	.short	0x010a
        /*01ae*/ 	.byte	0x3f
	.zero		1


	//   ....[20]....
        /*01b0*/ 	.word	0x000067c0
        /*01b4*/ 	.word	0x00000006
        /*01b8*/ 	.word	0x00000000
        /*01bc*/ 	.short	0x010a
        /*01be*/ 	.byte	0x3f
	.zero		1


	//   ....[21]....
        /*01c0*/ 	.word	0x00006850
        /*01c4*/ 	.word	0x00000003
        /*01c8*/ 	.word	0x00000000
        /*01cc*/ 	.short	0x010a
        /*01ce*/ 	.byte	0x3f
	.zero		1


	//   ....[22]....
        /*01d0*/ 	.word	0x000068c0
        /*01d4*/ 	.word	0x00000007
        /*01d8*/ 	.word	0x00000000
        /*01dc*/ 	.short	0x010a
        /*01de*/ 	.byte	0x3f
	.zero		1


	//   ....[23]....
        /*01e0*/ 	.word	0x00006920
        /*01e4*/ 	.word	0x00000008
        /*01e8*/ 	.word	0x00000000
        /*01ec*/ 	.short	0x010a
        /*01ee*/ 	.byte	0x3f
	.zero		1


	//   ....[24]....
        /*01f0*/ 	.word	0x000069f0
        /*01f4*/ 	.word	0x00000012
        /*01f8*/ 	.word	0x00000020
        /*01fc*/ 	.short	0x010a
        /*01fe*/ 	.byte	0x3f
	.zero		1


	//   ....[25]....
        /*0200*/ 	.word	0x00006ad0
        /*0204*/ 	.word	0x00000005
        /*0208*/ 	.word	0x00000000
        /*020c*/ 	.short	0x010a
        /*020e*/ 	.byte	0x3f
	.zero		1


	//   ....[26]....
        /*0210*/ 	.word	0x00006b20
        /*0214*/ 	.word	0x00000007
        /*0218*/ 	.word	0x00000000
        /*021c*/ 	.short	0x010a
        /*021e*/ 	.byte	0x3f
	.zero		1


	//   ....[27]....
        /*0220*/ 	.word	0x00006b70
        /*0224*/ 	.word	0x00000006
        /*0228*/ 	.word	0x00000000
        /*022c*/ 	.short	0x010a
        /*022e*/ 	.byte	0x3f
	.zero		1


	//----- nvinfo : EIATTR_NUM_MBARRIERS
	.align		4
.L_28:
        /*0230*/ 	.byte	0x03, 0x38
        /*0232*/ 	.short	0x000a


	//----- nvinfo : EIATTR_EXIT_INSTR_OFFSETS
	.align		4
        /*0234*/ 	.byte	0x04, 0x1c
        /*0236*/ 	.short	(.L_30 - .L_29)


	//   ....[0]....
.L_29:
        /*0238*/ 	.word	0x000005e0


	//   ....[1]....
        /*023c*/ 	.word	0x00000eb0


	//   ....[2]....
        /*0240*/ 	.word	0x00005230


	//   ....[3]....
        /*0244*/ 	.word	0x00005870


	//   ....[4]....
        /*0248*/ 	.word	0x000068a0


	//----- nvinfo : EIATTR_MAX_THREADS
	.align		4
.L_30:
        /*024c*/ 	.byte	0x04, 0x05
        /*024e*/ 	.short	(.L_32 - .L_31)
.L_31:
        /*0250*/ 	.word	0x00000180
        /*0254*/ 	.word	0x00000001
        /*0258*/ 	.word	0x00000001


	//----- nvinfo : EIATTR_CRS_STACK_SIZE
	.align		4
.L_32:
        /*025c*/ 	.byte	0x04, 0x1e
        /*025e*/ 	.short	(.L_34 - .L_33)
.L_33:
        /*0260*/ 	.word	0x00000000


	//----- nvinfo : EIATTR_CBANK_PARAM_SIZE
	.align		4
.L_34:
        /*0264*/ 	.byte	0x03, 0x19
        /*0266*/ 	.short	0x0470


	//----- nvinfo : EIATTR_PARAM_CBANK
	.align		4
        /*0268*/ 	.byte	0x04, 0x0a
        /*026a*/ 	.short	(.L_36 - .L_35)
	.align		4
.L_35:
        /*026c*/ 	.word	index@(.nv.constant0._ZN7cutlass13device_kernelINS_4gemm6kernel13GemmUniversalIN4cute5tupleIJiiiiEEENS1_10collective13CollectiveMmaINS1_37MainloopSm90TmaGmmaWarpSpecializedFP8ILi4ENS5_IJNS4_1CILi1EEESB_SB_EEENS1_35KernelTmaWarpSpecializedCooperativeEEENS5_IJNSA_ILi128EEENSA_ILi64EEESG_EEENS_12float_e5m2_tENS5_IJlSB_lEEESI_SJ_NS4_8TiledMMAINS4_8MMA_AtomIJNS4_4SM904GMMA30MMA_64x64x32_F32E5M2E5M2_SS_TNILNSN_7ScaleInE1ELSP_1EEEEEENS4_6LayoutINS5_IJNSA_ILi2EEESB_SB_EEENS5_IJSB_NSA_ILi0EEESV_EEEEENS5_IJNS4_10UnderscoreESY_SY_EEEEENS4_13SM90_TMA_LOADENS4_14ComposedLayoutINS4_7SwizzleILi2ELi4ELi3EEENS4_18smem_ptr_flag_bitsILi8EEENSS_INS5_IJNSA_ILi8EEESG_EEENS5_IJSG_SB_EEEEEEEvNS4_8identityES11_S1B_vS1C_EENS_8epilogue10collective6detail29Sm90TmaWarpSpecializedAdapterINS1F_15DefaultEpilogueISI_SJ_SJ_NS1E_6thread17LinearCombinationISI_Li1EffLNS1J_9ScaleType4KindE0ELNS_15FloatRoundStyleE2ESI_EENS1_15EpilogueDefaultEEEEEvvEEEEvNT_6ParamsE)
        /*0270*/ 	.short	0x0210
        /*0272*/ 	.short	0x0470


	//----- nvinfo : EIATTR_SW_WAR
	.align		4
.L_36:
        /*0274*/ 	.byte	0x04, 0x36
        /*0276*/ 	.short	(.L_38 - .L_37)
.L_37:
        /*0278*/ 	.word	0x00000008
.L_38:


//--------------------- .nv.callgraph             --------------------------
	.section	.nv.callgraph,"",@"SHT_CUDA_CALLGRAPH"
	.align	4
	.sectionentsize	8
	.align		4
        /*0000*/ 	.word	0x00000000
	.align		4
        /*0004*/ 	.word	0xffffffff
	.align		4
        /*0008*/ 	.word	0x00000000
	.align		4
        /*000c*/ 	.word	0xfffffffe
	.align		4
        /*0010*/ 	.word	0x00000000
	.align		4
        /*0014*/ 	.word	0xfffffffd
	.align		4
        /*0018*/ 	.word	0x00000000
	.align		4
        /*001c*/ 	.word	0xfffffffc


//--------------------- .nv.constant4             --------------------------
	.section	.nv.constant4,"a",@progbits
	.align	8
	.align		8
.nv.constant4:
        /*0000*/ 	.dword	_ZN39_INTERNAL_be9e4a84_4_k_cu_e4e344d9_47904cuda3std3__45__cpo5beginE
	.align		8
        /*0008*/ 	.dword	_ZN39_INTERNAL_be9e4a84_4_k_cu_e4e344d9_47904cuda3std3__45__cpo3endE
	.align		8
        /*0010*/ 	.dword	_ZN39_INTERNAL_be9e4a84_4_k_cu_e4e344d9_47904cuda3std3__45__cpo6cbeginE
	.align		8
        /*0018*/ 	.dword	_ZN39_INTERNAL_be9e4a84_4_k_cu_e4e344d9_47904cuda3std3__45__cpo4cendE
	.align		8
        /*0020*/ 	.dword	_ZN39_INTERNAL_be9e4a84_4_k_cu_e4e344d9_47904cuda3std3__441_GLOBAL__N__be9e4a84_4_k_cu_e4e344d9_47906ignoreE
	.align		8
        /*0028*/ 	.dword	_ZN39_INTERNAL_be9e4a84_4_k_cu_e4e344d9_47904cuda3std3__419piecewise_constructE
	.align		8
        /*0030*/ 	.dword	_ZN39_INTERNAL_be9e4a84_4_k_cu_e4e344d9_47904cuda3std3__48in_placeE
	.align		8
        /*0038*/ 	.dword	_ZN39_INTERNAL_be9e4a84_4_k_cu_e4e344d9_47904cuda3std6ranges3__45__cpo4swapE
	.align		8
        /*0040*/ 	.dword	_ZN39_INTERNAL_be9e4a84_4_k_cu_e4e344d9_47904cuda3std6ranges3__45__cpo9iter_moveE
	.align		8
        /*0048*/ 	.dword	_ZN39_INTERNAL_be9e4a84_4_k_cu_e4e344d9_47904cute7productE
	.align		8
        /*0050*/ 	.dword	_ZN39_INTERNAL_be9e4a84_4_k_cu_e4e344d9_47904cute1_E


//--------------------- .text._ZN7cutlass13device_kernelINS_4gemm6kernel13GemmUniversalIN4cute5tupleIJiiiiEEENS1_10collective13CollectiveMmaINS1_37MainloopSm90TmaGmmaWarpSpecializedFP8ILi4ENS5_IJNS4_1CILi1EEESB_SB_EEENS1_35KernelTmaWarpSpecializedCooperativeEEENS5_IJNSA_ILi128EEENSA_ILi64EEESG_EEENS_12float_e5m2_tENS5_IJlSB_lEEESI_SJ_NS4_8TiledMMAINS4_8MMA_AtomIJNS4_4SM904GMMA30MMA_64x64x32_F32E5M2E5M2_SS_TNILNSN_7ScaleInE1ELSP_1EEEEEENS4_6LayoutINS5_IJNSA_ILi2EEESB_SB_EEENS5_IJSB_NSA_ILi0EEESV_EEEEENS5_IJNS4_10UnderscoreESY_SY_EEEEENS4_13SM90_TMA_LOADENS4_14ComposedLayoutINS4_7SwizzleILi2ELi4ELi3EEENS4_18smem_ptr_flag_bitsILi8EEENSS_INS5_IJNSA_ILi8EEESG_EEENS5_IJSG_SB_EEEEEEEvNS4_8identityES11_S1B_vS1C_EENS_8epilogue10collective6detail29Sm90TmaWarpSpecializedAdapterINS1F_15DefaultEpilogueISI_SJ_SJ_NS1E_6thread17LinearCombinationISI_Li1EffLNS1J_9ScaleType4KindE0ELNS_15FloatRoundStyleE2ESI_EENS1_15EpilogueDefaultEEEEEvvEEEEvNT_6ParamsE --------------------------
	.section	.text._ZN7cutlass13device_kernelINS_4gemm6kernel13GemmUniversalIN4cute5tupleIJiiiiEEENS1_10collective13CollectiveMmaINS1_37MainloopSm90TmaGmmaWarpSpecializedFP8ILi4ENS5_IJNS4_1CILi1EEESB_SB_EEENS1_35KernelTmaWarpSpecializedCooperativeEEENS5_IJNSA_ILi128EEENSA_ILi64EEESG_EEENS_12float_e5m2_tENS5_IJlSB_lEEESI_SJ_NS4_8TiledMMAINS4_8MMA_AtomIJNS4_4SM904GMMA30MMA_64x64x32_F32E5M2E5M2_SS_TNILNSN_7ScaleInE1ELSP_1EEEEEENS4_6LayoutINS5_IJNSA_ILi2EEESB_SB_EEENS5_IJSB_NSA_ILi0EEESV_EEEEENS5_IJNS4_10UnderscoreESY_SY_EEEEENS4_13SM90_TMA_LOADENS4_14ComposedLayoutINS4_7SwizzleILi2ELi4ELi3EEENS4_18smem_ptr_flag_bitsILi8EEENSS_INS5_IJNSA_ILi8EEESG_EEENS5_IJSG_SB_EEEEEEEvNS4_8identityES11_S1B_vS1C_EENS_8epilogue10collective6detail29Sm90TmaWarpSpecializedAdapterINS1F_15DefaultEpilogueISI_SJ_SJ_NS1E_6thread17LinearCombinationISI_Li1EffLNS1J_9ScaleType4KindE0ELNS_15FloatRoundStyleE2ESI_EENS1_15EpilogueDefaultEEEEEvvEEEEvNT_6ParamsE,"ax",@progbits
	.align	128
.text._ZN7cutlass13device_kernelINS_4gemm6kernel13GemmUniversalIN4cute5tupleIJiiiiEEENS1_10collective13CollectiveMmaINS1_37MainloopSm90TmaGmmaWarpSpecializedFP8ILi4ENS5_IJNS4_1CILi1EEESB_SB_EEENS1_35KernelTmaWarpSpecializedCooperativeEEENS5_IJNSA_ILi128EEENSA_ILi64EEESG_EEENS_12float_e5m2_tENS5_IJlSB_lEEESI_SJ_NS4_8TiledMMAINS4_8MMA_AtomIJNS4_4SM904GMMA30MMA_64x64x32_F32E5M2E5M2_SS_TNILNSN_7ScaleInE1ELSP_1EEEEEENS4_6LayoutINS5_IJNSA_ILi2EEESB_SB_EEENS5_IJSB_NSA_ILi0EEESV_EEEEENS5_IJNS4_10UnderscoreESY_SY_EEEEENS4_13SM90_TMA_LOADENS4_14ComposedLayoutINS4_7SwizzleILi2ELi4ELi3EEENS4_18smem_ptr_flag_bitsILi8EEENSS_INS5_IJNSA_ILi8EEESG_EEENS5_IJSG_SB_EEEEEEEvNS4_8identityES11_S1B_vS1C_EENS_8epilogue10collective6detail29Sm90TmaWarpSpecializedAdapterINS1F_15DefaultEpilogueISI_SJ_SJ_NS1E_6thread17LinearCombinationISI_Li1EffLNS1J_9ScaleType4KindE0ELNS_15FloatRoundStyleE2ESI_EENS1_15EpilogueDefaultEEEEEvvEEEEvNT_6ParamsE:
        .type           _ZN7cutlass13device_kernelINS_4gemm6kernel13GemmUniversalIN4cute5tupleIJiiiiEEENS1_10collective13CollectiveMmaINS1_37MainloopSm90TmaGmmaWarpSpecializedFP8ILi4ENS5_IJNS4_1CILi1EEESB_SB_EEENS1_35KernelTmaWarpSpecializedCooperativeEEENS5_IJNSA_ILi128EEENSA_ILi64EEESG_EEENS_12float_e5m2_tENS5_IJlSB_lEEESI_SJ_NS4_8TiledMMAINS4_8MMA_AtomIJNS4_4SM904GMMA30MMA_64x64x32_F32E5M2E5M2_SS_TNILNSN_7ScaleInE1ELSP_1EEEEEENS4_6LayoutINS5_IJNSA_ILi2EEESB_SB_EEENS5_IJSB_NSA_ILi0EEESV_EEEEENS5_IJNS4_10UnderscoreESY_SY_EEEEENS4_13SM90_TMA_LOADENS4_14ComposedLayoutINS4_7SwizzleILi2ELi4ELi3EEENS4_18smem_ptr_flag_bitsILi8EEENSS_INS5_IJNSA_ILi8EEESG_EEENS5_IJSG_SB_EEEEEEEvNS4_8identityES11_S1B_vS1C_EENS_8epilogue10collective6detail29Sm90TmaWarpSpecializedAdapterINS1F_15DefaultEpilogueISI_SJ_SJ_NS1E_6thread17LinearCombinationISI_Li1EffLNS1J_9ScaleType4KindE0ELNS_15FloatRoundStyleE2ESI_EENS1_15EpilogueDefaultEEEEEvvEEEEvNT_6ParamsE,@function
        .size           _ZN7cutlass13device_kernelINS_4gemm6kernel13GemmUniversalIN4cute5tupleIJiiiiEEENS1_10collective13CollectiveMmaINS1_37MainloopSm90TmaGmmaWarpSpecializedFP8ILi4ENS5_IJNS4_1CILi1EEESB_SB_EEENS1_35KernelTmaWarpSpecializedCooperativeEEENS5_IJNSA_ILi128EEENSA_ILi64EEESG_EEENS_12float_e5m2_tENS5_IJlSB_lEEESI_SJ_NS4_8TiledMMAINS4_8MMA_AtomIJNS4_4SM904GMMA30MMA_64x64x32_F32E5M2E5M2_SS_TNILNSN_7ScaleInE1ELSP_1EEEEEENS4_6LayoutINS5_IJNSA_ILi2EEESB_SB_EEENS5_IJSB_NSA_ILi0EEESV_EEEEENS5_IJNS4_10UnderscoreESY_SY_EEEEENS4_13SM90_TMA_LOADENS4_14ComposedLayoutINS4_7SwizzleILi2ELi4ELi3EEENS4_18smem_ptr_flag_bitsILi8EEENSS_INS5_IJNSA_ILi8EEESG_EEENS5_IJSG_SB_EEEEEEEvNS4_8identityES11_S1B_vS1C_EENS_8epilogue10collective6detail29Sm90TmaWarpSpecializedAdapterINS1F_15DefaultEpilogueISI_SJ_SJ_NS1E_6thread17LinearCombinationISI_Li1EffLNS1J_9ScaleType4KindE0ELNS_15FloatRoundStyleE2ESI_EENS1_15EpilogueDefaultEEEEEvvEEEEvNT_6ParamsE,(.L_x_137 - _ZN7cutlass13device_kernelINS_4gemm6kernel13GemmUniversalIN4cute5tupleIJiiiiEEENS1_10collective13CollectiveMmaINS1_37MainloopSm90TmaGmmaWarpSpecializedFP8ILi4ENS5_IJNS4_1CILi1EEESB_SB_EEENS1_35KernelTmaWarpSpecializedCooperativeEEENS5_IJNSA_ILi128EEENSA_ILi64EEESG_EEENS_12float_e5m2_tENS5_IJlSB_lEEESI_SJ_NS4_8TiledMMAINS4_8MMA_AtomIJNS4_4SM904GMMA30MMA_64x64x32_F32E5M2E5M2_SS_TNILNSN_7ScaleInE1ELSP_1EEEEEENS4_6LayoutINS5_IJNSA_ILi2EEESB_SB_EEENS5_IJSB_NSA_ILi0EEESV_EEEEENS5_IJNS4_10UnderscoreESY_SY_EEEEENS4_13SM90_TMA_LOADENS4_14ComposedLayoutINS4_7SwizzleILi2ELi4ELi3EEENS4_18smem_ptr_flag_bitsILi8EEENSS_INS5_IJNSA_ILi8EEESG_EEENS5_IJSG_SB_EEEEEEEvNS4_8identityES11_S1B_vS1C_EENS_8epilogue10collective6detail29Sm90TmaWarpSpecializedAdapterINS1F_15DefaultEpilogueISI_SJ_SJ_NS1E_6thread17LinearCombinationISI_Li1EffLNS1J_9ScaleType4KindE0ELNS_15FloatRoundStyleE2ESI_EENS1_15EpilogueDefaultEEEEEvvEEEEvNT_6ParamsE)
        .other          _ZN7cutlass13device_kernelINS_4gemm6kernel13GemmUniversalIN4cute5tupleIJiiiiEEENS1_10collective13CollectiveMmaINS1_37MainloopSm90TmaGmmaWarpSpecializedFP8ILi4ENS5_IJNS4_1CILi1EEESB_SB_EEENS1_35KernelTmaWarpSpecializedCooperativeEEENS5_IJNSA_ILi128EEENSA_ILi64EEESG_EEENS_12float_e5m2_tENS5_IJlSB_lEEESI_SJ_NS4_8TiledMMAINS4_8MMA_AtomIJNS4_4SM904GMMA30MMA_64x64x32_F32E5M2E5M2_SS_TNILNSN_7ScaleInE1ELSP_1EEEEEENS4_6LayoutINS5_IJNSA_ILi2EEESB_SB_EEENS5_IJSB_NSA_ILi0EEESV_EEEEENS5_IJNS4_10UnderscoreESY_SY_EEEEENS4_13SM90_TMA_LOADENS4_14ComposedLayoutINS4_7SwizzleILi2ELi4ELi3EEENS4_18smem_ptr_flag_bitsILi8EEENSS_INS5_IJNSA_ILi8EEESG_EEENS5_IJSG_SB_EEEEEEEvNS4_8identityES11_S1B_vS1C_EENS_8epilogue10collective6detail29Sm90TmaWarpSpecializedAdapterINS1F_15DefaultEpilogueISI_SJ_SJ_NS1E_6thread17LinearCombinationISI_Li1EffLNS1J_9ScaleType4KindE0ELNS_15FloatRoundStyleE2ESI_EENS1_15EpilogueDefaultEEEEEvvEEEEvNT_6ParamsE,@"STO_CUDA_ENTRY STV_DEFAULT"
_ZN7cutlass13device_kernelINS_4gemm6kernel13GemmUniversalIN4cute5tupleIJiiiiEEENS1_10collective13CollectiveMmaINS1_37MainloopSm90TmaGmmaWarpSpecializedFP8ILi4ENS5_IJNS4_1CILi1EEESB_SB_EEENS1_35KernelTmaWarpSpecializedCooperativeEEENS5_IJNSA_ILi128EEENSA_ILi64EEESG_EEENS_12float_e5m2_tENS5_IJlSB_lEEESI_SJ_NS4_8TiledMMAINS4_8MMA_AtomIJNS4_4SM904GMMA30MMA_64x64x32_F32E5M2E5M2_SS_TNILNSN_7ScaleInE1ELSP_1EEEEEENS4_6LayoutINS5_IJNSA_ILi2EEESB_SB_EEENS5_IJSB_NSA_ILi0EEESV_EEEEENS5_IJNS4_10UnderscoreESY_SY_EEEEENS4_13SM90_TMA_LOADENS4_14ComposedLayoutINS4_7SwizzleILi2ELi4ELi3EEENS4_18smem_ptr_flag_bitsILi8EEENSS_INS5_IJNSA_ILi8EEESG_EEENS5_IJSG_SB_EEEEEEEvNS4_8identityES11_S1B_vS1C_EENS_8epilogue10collective6detail29Sm90TmaWarpSpecializedAdapterINS1F_15DefaultEpilogueISI_SJ_SJ_NS1E_6thread17LinearCombinationISI_Li1EffLNS1J_9ScaleType4KindE0ELNS_15FloatRoundStyleE2ESI_EENS1_15EpilogueDefaultEEEEEvvEEEEvNT_6ParamsE:
[----:B------:R-:W-:Y:S01]  /*0000*/  LDC R1, c[0x0][0x28] ;  /* 0x00000a00ff017b82 */ /* 0x000fe20000000800 */
[----:B------:R-:W0:Y:S01]  /*0010*/  S2R R2, SR_TID.X ;  /* 0x0000000000027919 */ /* 0x000e220000002100 */
[----:B------:R-:W-:Y:S01]  /*0020*/  ELECT P0, URZ, PT ;  /* 0x00000000003f782f */ /* 0x000fe20003800000 */
[----:B------:R-:W-:Y:S01]  /*0030*/  BSSY B0, `(.L_x_0) ;  /* 0x000000f000007945 */ /* 0x000fe20003800000 */
[--C-:B0-----:R-:W-:Y:S02]  /*0040*/  SHF.R.U32.HI R0, RZ, 0x5, R2.reuse ;  /* 0x00000005ff007819 */ /* 0x101fe40000011602 */
[----:B------:R-:W-:-:S03]  /*0050*/  SHF.R.U32.HI R4, RZ, 0x7, R2 ;  /* 0x00000007ff047819 */ /* 0x000fc60000011602 */
[----:B------:R-:W0:Y:S04]  /*0060*/  SHFL.IDX PT, R3, R0, RZ, 0x1f ;  /* 0x00001fff00037589 */ /* 0x000e2800000e0000 */
[----:B------:R1:W2:Y:S01]  /*0070*/  SHFL.IDX PT, R7, R4, RZ, 0x1f ;  /* 0x00001fff04077589 */ /* 0x0002a200000e0000 */
[----:B0-----:R-:W-:-:S13]  /*0080*/  ISETP.NE.OR P0, PT, R3, RZ, !P0 ;  /* 0x000000ff0300720c */ /* 0x001fda0004705670 */
[----:B-12---:R-:W-:Y:S05]  /*0090*/  @P0 BRA `(.L_x_1) ;  /* 0x0000000000200947 */ /* 0x006fea0003800000 */
[----:B------:R-:W-:Y:S02]  /*00a0*/  ULDC.64 UR4, c[0x0][0x198] ;  /* 0x0000660000047ab9 */ /* 0x000fe40000000a00 */
[----:B------:R-:W-:Y:S02]  /*00b0*/  UIADD3 UR6, UP0, UR4, 0xf0, URZ ;  /* 0x000000f004067890 */ /* 0x000fe4000ff1e03f */
[----:B------:R-:W-:Y:S02]  /*00c0*/  UIADD3 UR4, UP1, UR4, 0x1f0, URZ ;  /* 0x000001f004047890 */ /* 0x000fe4000ff3e03f */
[----:B------:R-:W-:Y:S02]  /*00d0*/  UIADD3.X UR7, URZ, UR5, URZ, UP0, !UPT ;  /* 0x000000053f077290 */ /* 0x000fe400087fe43f */
[----:B------:R-:W-:-:S07]  /*00e0*/  UIADD3.X UR5, URZ, UR5, URZ, UP1, !UPT ;  /* 0x000000053f057290 */ /* 0x000fce0008ffe43f */
[----:B------:R0:W-:Y:S02]  /*00f0*/  UTMACCTL.PF [UR6] ;  /* 0x00000000060079b9 */ /* 0x0001e40008040000 */
[----:B------:R0:W-:Y:S02]  /*0100*/  UTMACCTL.PF [UR4] ;  /* 0x00000000040079b9 */ /* 0x0001e40008040000 */
[----:B0-----:R-:W-:Y:S01]  /*0110*/  NOP ;  /* 0x0000000000007918 */ /* 0x001fe20000000000 */
.L_x_1:
[----:B------:R-:W-:Y:S05]  /*0120*/  BSYNC B0 ;  /* 0x0000000000007941 */ /* 0x000fea0003800000 */
.L_x_0:
[----:B------:R-:W0:Y:S02]  /*0130*/  SHFL.IDX PT, R4, R0, RZ, 0x1f ;  /* 0x00001fff00047589 */ /* 0x000e2400000e0000 */
[----:B0-----:R-:W-:-:S13]  /*0140*/  ISETP.NE.AND P0, PT, R4, RZ, PT ;  /* 0x000000ff0400720c */ /* 0x001fda0003f05270 */
[----:B------:R-:W-:Y:S05]  /*0150*/  @P0 BRA `(.L_x_2) ;  /* 0x0000000000580947 */ /* 0x000fea0003800000 */
[----:B------:R-:W0:Y:S01]  /*0160*/  S2UR UR8, SR_CgaCtaId ;  /* 0x00000000000879c3 */ /* 0x000e220000008800 */
[----:B------:R-:W-:Y:S01]  /*0170*/  UMOV UR4, 0x400 ;  /* 0x0000040000047882 */ /* 0x000fe20000000000 */
[----:B------:R-:W-:Y:S01]  /*0180*/  UMOV UR5, 0x1 ;  /* 0x0000000100057882 */ /* 0x000fe20000000000 */
[----:B------:R-:W-:Y:S01]  /*0190*/  UMOV UR6, 0x100 ;  /* 0x0000010000067882 */ /* 0x000fe20000000000 */
[----:B------:R-:W-:Y:S01]  /*01a0*/  ELECT P0, URZ, PT ;  /* 0x00000000003f782f */ /* 0x000fe20003800000 */
[----:B------:R-:W-:-:S04]  /*01b0*/  UIADD3 UR6, -UR6, 0x100000, URZ ;  /* 0x0010000006067890 */ /* 0x000fc8000fffe13f */
[----:B------:R-:W-:Y:S02]  /*01c0*/  USHF.L.U32 UR7, UR6, 0xb, URZ ;  /* 0x0000000b06077899 */ /* 0x000fe4000800063f */
[----:B------:R-:W-:Y:S02]  /*01d0*/  USHF.L.U32 UR6, UR6, 0x1, URZ ;  /* 0x0000000106067899 */ /* 0x000fe4000800063f */
[----:B0-----:R-:W-:Y:S02]  /*01e0*/  ULEA UR8, UR8, UR4, 0x18 ;  /* 0x0000000408087291 */ /* 0x001fe4000f8ec03f */
[----:B------:R-:W-:-:S04]  /*01f0*/  UIADD3 UR4, -UR5, 0x100000, URZ ;  /* 0x0010000005047890 */ /* 0x000fc8000fffe13f */
[----:B------:R-:W-:Y:S02]  /*0200*/  USHF.L.U32 UR5, UR4, 0xb, URZ ;  /* 0x0000000b04057899 */ /* 0x000fe4000800063f */
[----:B------:R-:W-:Y:S01]  /*0210*/  USHF.L.U32 UR4, UR4, 0x1, URZ ;  /* 0x0000000104047899 */ /* 0x000fe2000800063f */
[----:B------:R-:W0:Y:S11]  /*0220*/  FENCE.VIEW.ASYNC.S ;  /* 0x00000000000073c6 */ /* 0x000e360000000000 */
[----:B0-----:R0:W1:Y:S01]  /*0230*/  SYNCS.EXCH.64 URZ, [UR8], UR4 ;  /* 0x00000004083f75b2 */ /* 0x0010620008000100 */
[----:B------:R0:W2:Y:S01]  /*0240*/  SYNCS.EXCH.64 URZ, [UR8+0x20], UR6 ;  /* 0x00002006083f75b2 */ /* 0x0000a20008000100 */
[----:B------:R0:W3:Y:S01]  /*0250*/  SYNCS.EXCH.64 URZ, [UR8+0x8], UR4 ;  /* 0x00000804083f75b2 */ /* 0x0000e20008000100 */
[----:B------:R0:W4:Y:S01]  /*0260*/  SYNCS.EXCH.64 URZ, [UR8+0x28], UR6 ;  /* 0x00002806083f75b2 */ /* 0x0001220008000100 */
[----:B------:R0:W0:Y:S01]  /*0270*/  SYNCS.EXCH.64 URZ, [UR8+0x10], UR4 ;  /* 0x00001004083f75b2 */ /* 0x0000220008000100 */
[----:B------:R0:W0:Y:S01]  /*0280*/  SYNCS.EXCH.64 URZ, [UR8+0x30], UR6 ;  /* 0x00003006083f75b2 */ /* 0x0000220008000100 */
[----:B------:R0:W0:Y:S01]  /*0290*/  SYNCS.EXCH.64 URZ, [UR8+0x18], UR4 ;  /* 0x00001804083f75b2 */ /* 0x0000220008000100 */
[----:B------:R0:W0:Y:S01]  /*02a0*/  SYNCS.EXCH.64 URZ, [UR8+0x38], UR6 ;  /* 0x00003806083f75b2 */ /* 0x0000220008000100 */
[----:B------:R-:W-:Y:S01]  /*02b0*/  NOP ;  /* 0x0000000000007918 */ /* 0x000fe20000000000 */
.L_x_2:
[----:B------:R-:W5:Y:S01]  /*02c0*/  SHFL.IDX PT, R0, R0, RZ, 0x1f ;  /* 0x00001fff00007589 */ /* 0x000f6200000e0000 */
[----:B------:R-:W1:Y:S01]  /*02d0*/  LDC R4, c[0x0][0x65c] ;  /* 0x00019700ff047b82 */ /* 0x000e620000000800 */
[----:B------:R-:W-:Y:S02]  /*02e0*/  ELECT P0, URZ, PT ;  /* 0x00000000003f782f */ /* 0x000fe40003800000 */
[----:B------:R-:W-:Y:S01]  /*02f0*/  ISETP.NE.AND P2, PT, R7, RZ, PT ;  /* 0x000000ff0700720c */ /* 0x000fe20003f45270 */
[----:B------:R-:W2:Y:S01]  /*0300*/  S2R R8, SR_CTAID.Y ;  /* 0x0000000000087919 */ /* 0x000ea20000002600 */
[----:B0-----:R-:W-:Y:S01]  /*0310*/  UMOV UR4, 0x20 ;  /* 0x0000002000047882 */ /* 0x001fe20000000000 */
[----:B------:R-:W-:Y:S01]  /*0320*/  NOP ;  /* 0x0000000000007918 */ /* 0x000fe20000000000 */
[----:B------:R-:W-:Y:S01]  /*0330*/  NOP ;  /* 0x0000000000007918 */ /* 0x000fe20000000000 */
[----:B------:R-:W0:Y:S01]  /*0340*/  S2R R6, SR_CTAID.X ;  /* 0x0000000000067919 */ /* 0x000e220000002500 */
[----:B-----5:R-:W-:-:S02]  /*0350*/  ISETP.NE.OR P0, PT, R0, RZ, !P0 ;  /* 0x000000ff0000720c */ /* 0x020fc40004705670 */
[----:B-1----:R-:W-:Y:S02]  /*0360*/  ISETP.NE.AND P4, PT, R4, 0x1, PT ;  /* 0x000000010400780c */ /* 0x002fe40003f85270 */
[----:B------:R-:W-:-:S04]  /*0370*/  SHF.R.S32.HI R4, RZ, 0x1f, R3 ;  /* 0x0000001fff047819 */ /* 0x000fc80000011403 */
[----:B------:R-:W-:-:S04]  /*0380*/  LEA.HI R4, R4, R3, RZ, 0x2 ;  /* 0x0000000304047211 */ /* 0x000fc800078f10ff */
[----:B------:R-:W-:Y:S01]  /*0390*/  LOP3.LUT R4, R4, 0xfffffffc, RZ, 0xc0, !PT ;  /* 0xfffffffc04047812 */ /* 0x000fe200078ec0ff */
[----:B------:R-:W-:Y:S01]  /*03a0*/  VOTEU.ALL UP0, P0 ;  /* 0x00000000003f7886 */ /* 0x000fe20000000000 */
[----:B------:R-:W-:Y:S01]  /*03b0*/  VOTEU.ALL UP1, P0 ;  /* 0x00000000003f7886 */ /* 0x000fe20000020000 */
[----:B------:R-:W0:Y:S01]  /*03c0*/  @P4 LDC R9, c[0x0][0x10] ;  /* 0x00000400ff094b82 */ /* 0x000e220000000800 */
[----:B------:R-:W-:Y:S02]  /*03d0*/  @P4 IMAD.MOV.U32 R5, RZ, RZ, RZ ;  /* 0x000000ffff054224 */ /* 0x000fe400078e00ff */
[----:B------:R-:W-:Y:S01]  /*03e0*/  IMAD.IADD R3, R3, 0x1, -R4 ;  /* 0x0000000103037824 */ /* 0x000fe200078e0a04 */
[----:B------:R-:W-:Y:S01]  /*03f0*/  @!UP0 UMOV UR6, 0x400 ;  /* 0x0000040000068882 */ /* 0x000fe20000000000 */
[----:B------:R-:W-:-:S04]  /*0400*/  @!UP0 UIADD3 UR4, -UR4, 0x100000, URZ ;  /* 0x0010000004048890 */ /* 0x000fc8000fffe13f */
[----:B------:R-:W-:Y:S02]  /*0410*/  @!UP0 USHF.L.U32 UR5, UR4, 0xb, URZ ;  /* 0x0000000b04058899 */ /* 0x000fe4000800063f */
[----:B------:R-:W-:Y:S01]  /*0420*/  @!UP0 USHF.L.U32 UR4, UR4, 0x1, URZ ;  /* 0x0000000104048899 */ /* 0x000fe2000800063f */
[----:B--2---:R-:W-:Y:S01]  /*0430*/  @P4 IMAD.MOV.U32 R4, RZ, RZ, R8 ;  /* 0x000000ffff044224 */ /* 0x004fe200078e0008 */
[----:B------:R-:W1:Y:S01]  /*0440*/  @!UP0 S2UR UR7, SR_CgaCtaId ;  /* 0x00000000000789c3 */ /* 0x000e620000008800 */
[----:B------:R-:W-:-:S07]  /*0450*/  @P4 IMAD.MOV.U32 R13, RZ, RZ, RZ ;  /* 0x000000ffff0d4224 */ /* 0x000fce00078e00ff */
[----:B------:R-:W2:Y:S01]  /*0460*/  @!P4 LDC R11, c[0x0][0xc] ;  /* 0x00000300ff0bcb82 */ /* 0x000ea20000000800 */
[----:B0-----:R-:W-:-:S04]  /*0470*/  @P4 IMAD.WIDE.U32 R4, R6, R9, R4 ;  /* 0x0000000906044225 */ /* 0x001fc800078e0004 */
[----:B------:R-:W-:Y:S02]  /*0480*/  VIADD R9, R7, 0xffffffff ;  /* 0xffffffff07097836 */ /* 0x000fe40000000000 */
[----:B------:R-:W-:Y:S01]  /*0490*/  @P4 IMAD.MOV.U32 R0, RZ, RZ, R4 ;  /* 0x000000ffff004224 */ /* 0x000fe200078e0004 */
[----:B-1----:R-:W-:Y:S02]  /*04a0*/  @!UP0 ULEA UR6, UR7, UR6, 0x18 ;  /* 0x0000000607068291 */ /* 0x002fe4000f8ec03f */
[----:B------:R-:W-:Y:S01]  /*04b0*/  ISETP.GE.U32.AND P1, PT, R9, 0x2, PT ;  /* 0x000000020900780c */ /* 0x000fe20003f26070 */
[----:B------:R-:W-:Y:S01]  /*04c0*/  VOTEU.ALL UP0, P0 ;  /* 0x00000000003f7886 */ /* 0x000fe20000000000 */
[----:B------:R-:W-:Y:S01]  /*04d0*/  ISETP.NE.AND P0, PT, R3, 0x3, PT ;  /* 0x000000030300780c */ /* 0x000fe20003f05270 */
[----:B------:R-:W-:-:S03]  /*04e0*/  @P4 IMAD.IADD R5, R5, 0x1, R13 ;  /* 0x0000000105054824 */ /* 0x000fc600078e020d */
[----:B------:R-:W-:-:S04]  /*04f0*/  ISETP.EQ.OR P0, PT, R3, RZ, !P0 ;  /* 0x000000ff0300720c */ /* 0x000fc80004702670 */
[----:B------:R-:W-:Y:S01]  /*0500*/  ISETP.EQ.AND P0, PT, R7, RZ, P0 ;  /* 0x000000ff0700720c */ /* 0x000fe20000702270 */
[----:B------:R-:W-:Y:S01]  /*0510*/  IMAD.MOV.U32 R7, RZ, RZ, RZ ;  /* 0x000000ffff077224 */ /* 0x000fe200078e00ff */
[----:B------:R-:W0:Y:S02]  /*0520*/  FENCE.VIEW.ASYNC.S ;  /* 0x00000000000073c6 */ /* 0x000e240000000000 */
[----:B0-----:R0:W3:Y:S01]  /*0530*/  @!UP0 SYNCS.EXCH.64 URZ, [UR6+0x50], UR4 ;  /* 0x00005004063f85b2 */ /* 0x0010e20008000100 */
[----:B------:R-:W-:Y:S01]  /*0540*/  SEL R4, RZ, 0x1, !P0 ;  /* 0x00000001ff047807 */ /* 0x000fe20004000000 */
[----:B--2---:R-:W-:-:S03]  /*0550*/  @!P4 IMAD.WIDE.U32 R10, R11, R8, R6 ;  /* 0x000000080b0ac225 */ /* 0x004fc600078e0006 */
[----:B------:R-:W-:Y:S01]  /*0560*/  SEL R4, R4, 0x2, P1 ;  /* 0x0000000204047807 */ /* 0x000fe20000800000 */
[----:B------:R-:W-:Y:S02]  /*0570*/  @!P4 IMAD.MOV.U32 R0, RZ, RZ, R10 ;  /* 0x000000ffff00c224 */ /* 0x000fe400078e000a */
[----:B------:R-:W-:Y:S01]  /*0580*/  @!P4 IMAD.MOV.U32 R5, RZ, RZ, R11 ;  /* 0x000000ffff05c224 */ /* 0x000fe200078e000b */
[----:B------:R0:W3:Y:S01]  /*0590*/  @!UP1 SYNCS.EXCH.64 URZ, [UR6+0x58], UR4 ;  /* 0x00005804063f95b2 */ /* 0x0000e20008000100 */
[----:B------:R-:W-:Y:S01]  /*05a0*/  NOP ;  /* 0x0000000000007918 */ /* 0x000fe20000000000 */
[----:B---34-:R-:W-:Y:S06]  /*05b0*/  BAR.SYNC.DEFER_BLOCKING 0x0 ;  /* 0x0000000000007b1d */ /* 0x018fec0000010000 */
[----:B------:R-:W-:Y:S05]  /*05c0*/  @!P2 BRA `(.L_x_3) ;  /* 0x0000004c001ca947 */ /* 0x000fea0003800000 */
[----:B------:R-:W-:-:S13]  /*05d0*/  ISETP.GT.U32.AND P0, PT, R9, 0x1, PT ;  /* 0x000000010900780c */ /* 0x000fda0003f04070 */
[----:B0-----:R-:W-:Y:S05]  /*05e0*/  @P0 EXIT ;  /* 0x000000000000094d */ /* 0x001fea0003800000 */
[----:B------:R-:W-:Y:S01]  /*05f0*/  ULDC.64 UR4, c[0x0][0x650] ;  /* 0x0001940000047ab9 */ /* 0x000fe20000000a00 */
[----:B------:R-:W-:Y:S01]  /*0600*/  PRMT R9, RZ, 0x7610, R9 ;  /* 0x00007610ff097816 */ /* 0x000fe20000000009 */
[----:B------:R-:W-:Y:S01]  /*0610*/  IMAD.MOV.U32 R12, RZ, RZ, -0x1 ;  /* 0xffffffffff0c7424 */ /* 0x000fe200078e00ff */
[----:B------:R-:W-:Y:S01]  /*0620*/  ISETP.GE.U32.AND P0, PT, R0, UR4, PT ;  /* 0x0000000400007c0c */ /* 0x000fe2000bf06070 */
[----:B------:R-:W-:Y:S02]  /*0630*/  IMAD.MOV.U32 R13, RZ, RZ, -0x1 ;  /* 0xffffffffff0d7424 */ /* 0x000fe400078e00ff */
[----:B------:R-:W-:Y:S01]  /*0640*/  IMAD.MOV.U32 R69, RZ, RZ, -0x1 ;  /* 0xffffffffff457424 */ /* 0x000fe200078e00ff */
[----:B------:R-:W-:-:S13]  /*0650*/  ISETP.GE.U32.AND.EX P0, PT, R5, UR5, PT, P0 ;  /* 0x0000000505007c0c */ /* 0x000fda000bf06100 */
[----:B------:R-:W-:Y:S05]  /*0660*/  @P0 BRA `(.L_x_4) ;  /* 0x0000000400600947 */ /* 0x000fea0003800000 */
[----:B------:R-:W0:Y:S01]  /*0670*/  LDC.64 R16, c[0x0][0x628] ;  /* 0x00018a00ff107b82 */ /* 0x000e220000000a00 */
[----:B------:R-:W-:Y:S02]  /*0680*/  IMAD.MOV.U32 R10, RZ, RZ, R0 ;  /* 0x000000ffff0a7224 */ /* 0x000fe400078e0000 */
[----:B------:R-:W-:-:S05]  /*0690*/  IMAD.MOV.U32 R11, RZ, RZ, R5 ;  /* 0x000000ffff0b7224 */ /* 0x000fca00078e0005 */
[----:B------:R-:W1:Y:S08]  /*06a0*/  LDC R18, c[0x0][0x630] ;  /* 0x00018c00ff127b82 */ /* 0x000e700000000800 */
[----:B------:R-:W2:Y:S01]  /*06b0*/  LDC.64 R20, c[0x0][0x620] ;  /* 0x00018800ff147b82 */ /* 0x000ea20000000a00 */
[----:B0-----:R-:W-:-:S04]  /*06c0*/  ISETP.NE.U32.AND P0, PT, R16, RZ, PT ;  /* 0x000000ff1000720c */ /* 0x001fc80003f05070 */
[----:B------:R-:W-:-:S13]  /*06d0*/  ISETP.NE.AND.EX P0, PT, R17, RZ, PT, P0 ;  /* 0x000000ff1100720c */ /* 0x000fda0003f05300 */
[----:B-12---:R-:W-:Y:S05]  /*06e0*/  @!P0 BRA `(.L_x_5) ;  /* 0x0000000000288947 */ /* 0x006fea0003800000 */
[----:B------:R-:W0:Y:S02]  /*06f0*/  LDC R3, c[0x0][0x634] ;  /* 0x00018d00ff037b82 */ /* 0x000e240000000800 */
[----:B0-----:R-:W-:-:S05]  /*0700*/  IADD3 R3, P0, R0, R3, RZ ;  /* 0x0000000300037210 */ /* 0x001fca0007f1e0ff */
[----:B------:R-:W-:-:S04]  /*0710*/  IMAD.X R9, RZ, RZ, R5, P0 ;  /* 0x000000ffff097224 */ /* 0x000fc800000e0605 */
[----:B------:R-:W-:-:S04]  /*0720*/  IMAD.WIDE.U32 R10, R9, R16, RZ ;  /* 0x00000010090a7225 */ /* 0x000fc800078e00ff */
[----:B------:R-:W-:-:S04]  /*0730*/  IMAD.WIDE.U32 R12, P0, R3, R17, R10 ;  /* 0x00000011030c7225 */ /* 0x000fc8000780000a */
[----:B------:R-:W-:-:S04]  /*0740*/  IMAD.WIDE.U32 R10, R3, R16, RZ ;  /* 0x00000010030a7225 */ /* 0x000fc800078e00ff */
[----:B------:R-:W-:Y:S01]  /*0750*/  IMAD.X R15, RZ, RZ, RZ, P0 ;  /* 0x000000ffff0f7224 */ /* 0x000fe200000e06ff */
[----:B------:R-:W-:Y:S01]  /*0760*/  IADD3 RZ, P0, R11, R12, RZ ;  /* 0x0000000c0bff7210 */ /* 0x000fe20007f1e0ff */
[----:B------:R-:W-:-:S04]  /*0770*/  IMAD.MOV.U32 R14, RZ, RZ, R13 ;  /* 0x000000ffff0e7224 */ /* 0x000fc800078e000d */
[----:B------:R-:W-:-:S08]  /*0780*/  IMAD.WIDE.U32.X R10, R9, R17, R14, P0 ;  /* 0x00000011090a7225 */ /* 0x000fd000000e040e */
.L_x_5:
[-CC-:B------:R-:W-:Y:S01]  /*0790*/  SHF.R.U64 R69, R10, R18.reuse, R11.reuse ;  /* 0x000000120a457219 */ /* 0x180fe2000000120b */
[----:B------:R-:W0:Y:S01]  /*07a0*/  LDC.64 R22, c[0x0][0x640] ;  /* 0x00019000ff167b82 */ /* 0x000e220000000a00 */
[----:B------:R-:W-:Y:S01]  /*07b0*/  SHF.R.U32.HI R7, RZ, R18, R11 ;  /* 0x00000012ff077219 */ /* 0x000fe2000001160b */
[----:B------:R-:W-:Y:S01]  /*07c0*/  ULDC UR4, c[0x0][0x150] ;  /* 0x0000540000047ab9 */ /* 0x000fe20000000800 */
[----:B------:R-:W-:Y:S01]  /*07d0*/  IADD3 R9, P0, RZ, -R69, RZ ;  /* 0x80000045ff097210 */ /* 0x000fe20007f1e0ff */
[----:B------:R-:W-:Y:S01]  /*07e0*/  IMAD.MOV.U32 R10, RZ, RZ, R0 ;  /* 0x000000ffff0a7224 */ /* 0x000fe200078e0000 */
[----:B------:R-:W-:Y:S01]  /*07f0*/  I2FP.F32.U32 R3, R6 ;  /* 0x0000000600037245 */ /* 0x000fe20000201000 */
[----:B------:R-:W-:Y:S02]  /*0800*/  IMAD.MOV.U32 R11, RZ, RZ, R5 ;  /* 0x000000ffff0b7224 */ /* 0x000fe400078e0005 */
[----:B------:R-:W1:Y:S01]  /*0810*/  LDC R14, c[0x0][0x618] ;  /* 0x00018600ff0e7b82 */ /* 0x000e620000000800 */
[----:B------:R-:W-:-:S02]  /*0820*/  IMAD.X R13, RZ, RZ, ~R7, P0 ;  /* 0x000000ffff0d7224 */ /* 0x000fc400000e0e07 */
[----:B------:R-:W-:Y:S01]  /*0830*/  FMUL R3, R3, UR4 ;  /* 0x0000000403037c20 */ /* 0x000fe20008400000 */
[----:B------:R-:W-:Y:S01]  /*0840*/  IMAD.WIDE.U32 R10, R9, R20, R10 ;  /* 0x00000014090a7225 */ /* 0x000fe200078e000a */
[----:B------:R-:W-:-:S03]  /*0850*/  ULDC UR4, c[0x0][0x154] ;  /* 0x0000550000047ab9 */ /* 0x000fc60000000800 */
[----:B------:R-:W-:Y:S01]  /*0860*/  IMAD R12, R13, R20, RZ ;  /* 0x000000140d0c7224 */ /* 0x000fe200078e02ff */
[----:B------:R-:W2:Y:S01]  /*0870*/  LDC R7, c[0x0][0x144] ;  /* 0x00005100ff077b82 */ /* 0x000ea20000000800 */
[----:B------:R-:W3:Y:S01]  /*0880*/  F2I.U32.TRUNC.NTZ R3, R3 ;  /* 0x0000000300037305 */ /* 0x000ee2000020f000 */
[----:B------:R-:W-:Y:S02]  /*0890*/  IMAD.MOV.U32 R13, RZ, RZ, -0x1 ;  /* 0xffffffffff0d7424 */ /* 0x000fe400078e00ff */
[----:B------:R-:W-:-:S04]  /*08a0*/  IMAD R9, R9, R21, R12 ;  /* 0x0000001509097224 */ /* 0x000fc800078e020c */
[----:B------:R-:W4:Y:S01]  /*08b0*/  LDC R18, c[0x0][0x608] ;  /* 0x00018200ff127b82 */ /* 0x000f220000000800 */
[----:B------:R-:W-:Y:S01]  /*08c0*/  IMAD.IADD R11, R11, 0x1, R9 ;  /* 0x000000010b0b7824 */ /* 0x000fe200078e0209 */
[----:B0-----:R-:W-:Y:S02]  /*08d0*/  ISETP.NE.U32.AND P0, PT, R22, RZ, PT ;  /* 0x000000ff1600720c */ /* 0x001fe40003f05070 */
[----:B------:R-:W-:Y:S02]  /*08e0*/  I2FP.F32.U32 R9, R8 ;  /* 0x0000000800097245 */ /* 0x000fe40000201000 */
[----:B------:R-:W-:Y:S02]  /*08f0*/  ISETP.NE.AND.EX P0, PT, R23, RZ, PT, P0 ;  /* 0x000000ff1700720c */ /* 0x000fe40003f05300 */
[----:B------:R-:W0:Y:S01]  /*0900*/  LDC R12, c[0x0][0x658] ;  /* 0x00019600ff0c7b82 */ /* 0x000e220000000800 */
[-C--:B-1----:R-:W-:Y:S01]  /*0910*/  SHF.R.U64 R16, R10, R14.reuse, R11 ;  /* 0x0000000e0a107219 */ /* 0x082fe2000000120b */
[----:B---3--:R-:W-:Y:S01]  /*0920*/  IMAD.MOV R10, RZ, RZ, -R3 ;  /* 0x000000ffff0a7224 */ /* 0x008fe200078e0a03 */
[----:B------:R-:W-:-:S05]  /*0930*/  SHF.R.U32.HI R11, RZ, R14, R11 ;  /* 0x0000000eff0b7219 */ /* 0x000fca000001160b */
[----:B------:R-:W1:Y:S01]  /*0940*/  LDC R17, c[0x0][0x148] ;  /* 0x00005200ff117b82 */ /* 0x000e620000000800 */
[----:B--2---:R-:W-:Y:S02]  /*0950*/  IMAD R3, R7, R10, R6 ;  /* 0x0000000a07037224 */ /* 0x004fe400078e0206 */
[----:B------:R-:W-:-:S04]  /*0960*/  FMUL R7, R9, UR4 ;  /* 0x0000000409077c20 */ /* 0x000fc80008400000 */
[----:B------:R2:W3:Y:S01]  /*0970*/  F2I.U32.TRUNC.NTZ R15, R7 ;  /* 0x00000007000f7305 */ /* 0x0004e2000020f000 */
[----:B------:R-:W1:Y:S01]  /*0980*/  LDC R21, c[0x0][0x600] ;  /* 0x00018000ff157b82 */ /* 0x000e620000000800 */
[-CC-:B----4-:R-:W-:Y:S02]  /*0990*/  SHF.R.U64 R27, R16, R18.reuse, R11.reuse ;  /* 0x00000012101b7219 */ /* 0x190fe4000000120b */
[----:B------:R-:W-:Y:S01]  /*09a0*/  SHF.R.U32.HI R9, RZ, R18, R11 ;  /* 0x00000012ff097219 */ /* 0x000fe2000001160b */
[----:B------:R-:W-:-:S04]  /*09b0*/  IMAD.MOV.U32 R11, RZ, RZ, 0x1 ;  /* 0x00000001ff0b7424 */ /* 0x000fc800078e00ff */
[----:B------:R-:W4:Y:S01]  /*09c0*/  LDC R20, c[0x0][0x648] ;  /* 0x00019200ff147b82 */ /* 0x000f220000000800 */
[-C--:B0-----:R-:W-:Y:S02]  /*09d0*/  SHF.L.U32 R6, R13, R12.reuse, RZ ;  /* 0x0000000c0d067219 */ /* 0x081fe400000006ff */
[-CC-:B------:R-:W-:Y:S02]  /*09e0*/  SHF.R.U64 R18, R27, R12.reuse, R9.reuse ;  /* 0x0000000c1b127219 */ /* 0x180fe40000001209 */
[----:B------:R-:W-:Y:S02]  /*09f0*/  SHF.R.U32.HI R19, RZ, R12, R9 ;  /* 0x0000000cff137219 */ /* 0x000fe40000011609 */
[----:B------:R-:W-:Y:S01]  /*0a00*/  LOP3.LUT R14, RZ, R6, RZ, 0x33, !PT ;  /* 0x00000006ff0e7212 */ /* 0x000fe200078e33ff */
[----:B------:R-:W0:Y:S01]  /*0a10*/  LDC R25, c[0x0][0x638] ;  /* 0x00018e00ff197b82 */ /* 0x000e220000000800 */
[----:B------:R-:W-:Y:S01]  /*0a20*/  SHF.L.U32 R9, R11, R12, RZ ;  /* 0x0000000c0b097219 */ /* 0x000fe200000006ff */
[----:B------:R-:W-:-:S02]  /*0a30*/  IMAD.MOV.U32 R6, RZ, RZ, R18 ;  /* 0x000000ffff067224 */ /* 0x000fc400078e0012 */
[----:B--2---:R-:W-:-:S04]  /*0a40*/  IMAD.MOV.U32 R7, RZ, RZ, R19 ;  /* 0x000000ffff077224 */ /* 0x004fc800078e0013 */
[----:B------:R-:W2:Y:S01]  /*0a50*/  LDC R24, c[0x0][0x610] ;  /* 0x00018400ff187b82 */ /* 0x000ea20000000800 */
[----:B---3--:R-:W-:Y:S05]  /*0a60*/  @!P0 BRA `(.L_x_6) ;  /* 0x0000000000288947 */ /* 0x008fea0003800000 */
[----:B------:R-:W3:Y:S02]  /*0a70*/  LDC R13, c[0x0][0x64c] ;  /* 0x00019300ff0d7b82 */ /* 0x000ee40000000800 */
[----:B---3--:R-:W-:-:S05]  /*0a80*/  IADD3 R13, P0, R18, R13, RZ ;  /* 0x0000000d120d7210 */ /* 0x008fca0007f1e0ff */
        /* <DEDUP_REMOVED lines=8> */
.L_x_6:
[----:B----4-:R-:W-:Y:S01]  /*0b10*/  SHF.R.U64 R6, R6, R20, R7 ;  /* 0x0000001406067219 */ /* 0x010fe20000001207 */
[----:B-1----:R-:W-:Y:S01]  /*0b20*/  VIADD R7, R21, 0xffffffff ;  /* 0xffffffff15077836 */ /* 0x002fe20000000000 */
[----:B------:R-:W-:Y:S01]  /*0b30*/  LOP3.LUT R14, R27, R14, RZ, 0xc0, !PT ;  /* 0x0000000e1b0e7212 */ /* 0x000fe200078ec0ff */
[----:B------:R-:W-:Y:S02]  /*0b40*/  IMAD.MOV R15, RZ, RZ, -R15 ;  /* 0x000000ffff0f7224 */ /* 0x000fe400078e0a0f */
[----:B------:R-:W-:Y:S01]  /*0b50*/  IMAD.MOV R10, RZ, RZ, -R6 ;  /* 0x000000ffff0a7224 */ /* 0x000fe200078e0a06 */
[----:B------:R-:W-:Y:S01]  /*0b60*/  LOP3.LUT R7, R16, R7, RZ, 0xc0, !PT ;  /* 0x0000000710077212 */ /* 0x000fe200078ec0ff */
[----:B------:R-:W-:Y:S02]  /*0b70*/  IMAD R14, R9, R6, R14 ;  /* 0x00000006090e7224 */ /* 0x000fe400078e020e */
[----:B------:R-:W-:Y:S02]  /*0b80*/  @P4 IMAD R3, R17, R15, R8 ;  /* 0x0000000f11034224 */ /* 0x000fe400078e0208 */
[----:B0-----:R-:W-:-:S02]  /*0b90*/  IMAD R6, R10, R25, R18 ;  /* 0x000000190a067224 */ /* 0x001fc400078e0212 */
[----:B--2---:R-:W-:Y:S02]  /*0ba0*/  IMAD R3, R14, R24, R3 ;  /* 0x000000180e037224 */ /* 0x004fe400078e0203 */
[----:B------:R-:W-:Y:S02]  /*0bb0*/  IMAD R6, R6, R21, R7 ;  /* 0x0000001506067224 */ /* 0x000fe400078e0207 */
[----:B------:R-:W-:-:S03]  /*0bc0*/  IMAD.MOV.U32 R9, RZ, RZ, 0x1 ;  /* 0x00000001ff097424 */ /* 0x000fc600078e00ff */
[----:B------:R-:W-:Y:S02]  /*0bd0*/  SEL R13, R6, R3, !P4 ;  /* 0x00000003060d7207 */ /* 0x000fe40006000000 */
[----:B------:R-:W-:-:S07]  /*0be0*/  SEL R12, R3, R6, !P4 ;  /* 0x00000006030c7207 */ /* 0x000fce0006000000 */
.L_x_4:
[----:B------:R-:W-:-:S08]  /*0bf0*/  NOP ;  /* 0x0000000000007918 */ /* 0x000fd00000000000 */
[----:B------:R-:W0:Y:S02]  /*0c00*/  USETMAXREG.TRY_ALLOC.CTAPOOL UP0, 0xe8 ;  /* 0x000000e8000079c8 */ /* 0x000e240008000600 */
[----:B0-----:R-:W-:-:S13]  /*0c10*/  PLOP3.LUT P0, PT, PT, PT, UP0, 0x80, 0x0 ;  /* 0x000000000000781c */ /* 0x001fda0003f0f008 */
[----:B------:R-:W-:Y:S05]  /*0c20*/  @!P0 BRA `(.L_x_4) ;  /* 0xfffffffc00f08947 */ /* 0x000fea000383ffff */
[----:B------:R-:W-:Y:S01]  /*0c30*/  ULDC.64 UR4, c[0x0][0x598] ;  /* 0x0001660000047ab9 */ /* 0x000fe20000000a00 */
[----:B------:R-:W-:Y:S01]  /*0c40*/  ULDC.64 UR18, c[0x0][0x208] ;  /* 0x0000820000127ab9 */ /* 0x000fe20000000a00 */
[----:B------:R-:W-:-:S04]  /*0c50*/  ISETP.NE.U32.AND P0, PT, RZ, UR4, PT ;  /* 0x00000004ff007c0c */ /* 0x000fc8000bf05070 */
[----:B------:R-:W-:-:S13]  /*0c60*/  ISETP.NE.AND.EX P0, PT, RZ, UR5, PT, P0 ;  /* 0x00000005ff007c0c */ /* 0x000fda000bf05300 */
[----:B------:R-:W-:Y:S05]  /*0c70*/  @!P0 BRA `(.L_x_7) ;  /* 0x00000000001c8947 */ /* 0x000fea0003800000 */
[----:B------:R-:W0:Y:S02]  /*0c80*/  LDC.64 R6, c[0x0][0x598] ;  /* 0x00016600ff067b82 */ /* 0x000e240000000a00 */
[----:B0-----:R-:W2:Y:S02]  /*0c90*/  LDG.E.64 R6, desc[UR18][R6.64] ;  /* 0x0000001206067981 */ /* 0x001ea4000c1e1b00 */
[----:B--2---:R-:W-:-:S04]  /*0ca0*/  ISETP.NE.U32.AND P0, PT, R6, RZ, PT ;  /* 0x000000ff0600720c */ /* 0x004fc80003f05070 */
[----:B------:R-:W-:-:S13]  /*0cb0*/  ISETP.NE.AND.EX P0, PT, R7, RZ, PT, P0 ;  /* 0x000000ff0700720c */ /* 0x000fda0003f05300 */
[----:B------:R-:W-:Y:S05]  /*0cc0*/  @!P0 BRA `(.L_x_7) ;  /* 0x0000000000088947 */ /* 0x000fea0003800000 */
[----:B------:R0:W5:Y:S01]  /*0cd0*/  LD.E R3, desc[UR18][R6.64] ;  /* 0x0000001206037980 */ /* 0x000162000c101900 */
[----:B------:R-:W-:Y:S05]  /*0ce0*/  BRA `(.L_x_8) ;  /* 0x0000000000207947 */ /* 0x000fea0003800000 */
.L_x_7:
[----:B------:R-:W-:Y:S02]  /*0cf0*/  ULDC.64 UR4, c[0x0][0x588] ;  /* 0x0001620000047ab9 */ /* 0x000fe40000000a00 */
[----:B------:R-:W-:-:S04]  /*0d00*/  ISETP.NE.U32.AND P0, PT, RZ, UR4, PT ;  /* 0x00000004ff007c0c */ /* 0x000fc8000bf05070 */
[----:B------:R-:W-:-:S13]  /*0d10*/  ISETP.NE.AND.EX P0, PT, RZ, UR5, PT, P0 ;  /* 0x00000005ff007c0c */ /* 0x000fda000bf05300 */
[----:B------:R-:W-:Y:S05]  /*0d20*/  @!P0 BRA `(.L_x_9) ;  /* 0x00000000000c8947 */ /* 0x000fea0003800000 */
[----:B------:R-:W0:Y:S02]  /*0d30*/  LDC.64 R6, c[0x0][0x588] ;  /* 0x00016200ff067b82 */ /* 0x000e240000000a00 */
[----:B0-----:R1:W5:Y:S01]  /*0d40*/  LDG.E R3, desc[UR18][R6.64] ;  /* 0x0000001206037981 */ /* 0x001362000c1e1900 */
[----:B------:R-:W-:Y:S05]  /*0d50*/  BRA `(.L_x_8) ;  /* 0x0000000000047947 */ /* 0x000fea0003800000 */
.L_x_9:
[----:B------:R-:W2:Y:S02]  /*0d60*/  LDC R3, c[0x0][0x580] ;  /* 0x00016000ff037b82 */ /* 0x000ea40000000800 */
.L_x_8:
[----:B------:R-:W-:Y:S02]  /*0d70*/  ULDC.64 UR4, c[0x0][0x5a0] ;  /* 0x0001680000047ab9 */ /* 0x000fe40000000a00 */
[----:B------:R-:W-:-:S04]  /*0d80*/  ISETP.NE.U32.AND P0, PT, RZ, UR4, PT ;  /* 0x00000004ff007c0c */ /* 0x000fc8000bf05070 */
[----:B------:R-:W-:-:S13]  /*0d90*/  ISETP.NE.AND.EX P0, PT, RZ, UR5, PT, P0 ;  /* 0x00000005ff007c0c */ /* 0x000fda000bf05300 */
[----:B------:R-:W-:Y:S05]  /*0da0*/  @!P0 BRA `(.L_x_10) ;  /* 0x00000000001c8947 */ /* 0x000fea0003800000 */
[----:B01----:R-:W0:Y:S02]  /*0db0*/  LDC.64 R6, c[0x0][0x5a0] ;  /* 0x00016800ff067b82 */ /* 0x003e240000000a00 */
[----:B0-----:R-:W3:Y:S02]  /*0dc0*/  LDG.E.64 R6, desc[UR18][R6.64] ;  /* 0x0000001206067981 */ /* 0x001ee4000c1e1b00 */
[----:B---3--:R-:W-:-:S04]  /*0dd0*/  ISETP.NE.U32.AND P0, PT, R6, RZ, PT ;  /* 0x000000ff0600720c */ /* 0x008fc80003f05070 */
[----:B------:R-:W-:-:S13]  /*0de0*/  ISETP.NE.AND.EX P0, PT, R7, RZ, PT, P0 ;  /* 0x000000ff0700720c */ /* 0x000fda0003f05300 */
[----:B------:R-:W-:Y:S05]  /*0df0*/  @!P0 BRA `(.L_x_10) ;  /* 0x0000000000088947 */ /* 0x000fea0003800000 */
[----:B------:R0:W5:Y:S01]  /*0e00*/  LD.E R10, desc[UR18][R6.64] ;  /* 0x00000012060a7980 */ /* 0x000162000c101900 */
[----:B------:R-:W-:Y:S05]  /*0e10*/  BRA `(.L_x_11) ;  /* 0x0000000000207947 */ /* 0x000fea0003800000 */
.L_x_10:
[----:B------:R-:W-:Y:S02]  /*0e20*/  ULDC.64 UR4, c[0x0][0x590] ;  /* 0x0001640000047ab9 */ /* 0x000fe40000000a00 */
[----:B------:R-:W-:-:S04]  /*0e30*/  ISETP.NE.U32.AND P0, PT, RZ, UR4, PT ;  /* 0x00000004ff007c0c */ /* 0x000fc8000bf05070 */
[----:B------:R-:W-:-:S13]  /*0e40*/  ISETP.NE.AND.EX P0, PT, RZ, UR5, PT, P0 ;  /* 0x00000005ff007c0c */ /* 0x000fda000bf05300 */
[----:B------:R-:W-:Y:S05]  /*0e50*/  @!P0 BRA `(.L_x_12) ;  /* 0x00000000000c8947 */ /* 0x000fea0003800000 */
[----:B------:R-:W3:Y:S02]  /*0e60*/  LDC.64 R10, c[0x0][0x590] ;  /* 0x00016400ff0a7b82 */ /* 0x000ee40000000a00 */
[----:B---3--:R3:W5:Y:S01]  /*0e70*/  LDG.E R10, desc[UR18][R10.64] ;  /* 0x000000120a0a7981 */ /* 0x008762000c1e1900 */
[----:B------:R-:W-:Y:S05]  /*0e80*/  BRA `(.L_x_11) ;  /* 0x0000000000047947 */ /* 0x000fea0003800000 */
.L_x_12:
[----:B------:R-:W4:Y:S02]  /*0e90*/  LDC R10, c[0x0][0x584] ;  /* 0x00016100ff0a7b82 */ /* 0x000f240000000800 */
.L_x_11:
[----:B------:R-:W-:-:S13]  /*0ea0*/  LOP3.LUT P0, RZ, R9, 0xff, RZ, 0xc0, !PT ;  /* 0x000000ff09ff7812 */ /* 0x000fda000780c0ff */
[----:B------:R-:W-:Y:S05]  /*0eb0*/  @!P0 EXIT ;  /* 0x000000000000894d */ /* 0x000fea0003800000 */
[----:B------:R-:W-:Y:S01]  /*0ec0*/  ULDC UR4, c[0x0][0x28c] ;  /* 0x0000a30000047ab9 */ /* 0x000fe20000000800 */
[----:B------:R-:W-:Y:S01]  /*0ed0*/  LOP3.LUT R80, R4, 0x1, RZ, 0xfc, !PT ;  /* 0x0000000104507812 */ /* 0x000fe200078efcff */
[----:B------:R-:W-:-:S04]  /*0ee0*/  UIADD3 UR4, UR4, 0x3f, URZ ;  /* 0x0000003f04047890 */ /* 0x000fc8000fffe03f */
[----:B------:R-:W-:-:S04]  /*0ef0*/  USHF.R.S32.HI UR5, URZ, 0x1f, UR4 ;  /* 0x0000001f3f057899 */ /* 0x000fc80008011404 */
[----:B------:R-:W-:-:S03]  /*0f00*/  ULEA.HI UR5, UR5, UR4, URZ, 0x6 ;  /* 0x0000000405057291 */ /* 0x000fc6000f8f303f */
[----:B------:R-:W-:Y:S01]  /*0f10*/  UMOV UR4, URZ ;  /* 0x0000003f00047c82 */ /* 0x000fe20008000000 */
[----:B------:R-:W-:-:S03]  /*0f20*/  USHF.R.S32.HI UR9, URZ, 0x6, UR5 ;  /* 0x000000063f097899 */ /* 0x000fc60008011405 */
[----:B------:R-:W-:-:S09]  /*0f30*/  UMOV UR5, URZ ;  /* 0x0000003f00057c82 */ /* 0x000fd20008000000 */
.L_x_101:
[----:B01----:R-:W-:Y:S01]  /*0f40*/  LOP3.LUT R6, R2, 0x80, RZ, 0xc0, !PT ;  /* 0x0000008002067812 */ /* 0x003fe200078ec0ff */
[----:B------:R-:W0:Y:S01]  /*0f50*/  S2UR UR13, SR_CgaCtaId ;  /* 0x00000000000d79c3 */ /* 0x000e220000008800 */
[----:B------:R-:W-:Y:S01]  /*0f60*/  UMOV UR12, 0x400 ;  /* 0x00000400000c7882 */ /* 0x000fe20000000000 */
[----:B------:R-:W-:Y:S01]  /*0f70*/  UMOV UR6, URZ ;  /* 0x0000003f00067c82 */ /* 0x000fe20008000000 */
[----:B------:R-:W-:Y:S01]  /*0f80*/  SHF.R.U32.HI R6, RZ, 0x7, R6 ;  /* 0x00000007ff067819 */ /* 0x000fe20000011606 */
[----:B------:R-:W-:Y:S01]  /*0f90*/  UMOV UR7, URZ ;  /* 0x0000003f00077c82 */ /* 0x000fe20008000000 */
[----:B------:R-:W-:Y:S01]  /*0fa0*/  UMOV UR16, UR5 ;  /* 0x0000000500107c82 */ /* 0x000fe20008000000 */
[----:B------:R-:W-:Y:S01]  /*0fb0*/  CS2R R14, SRZ ;  /* 0x00000000000e7805 */ /* 0x000fe2000001ff00 */
[----:B---3--:R-:W-:Y:S01]  /*0fc0*/  IMAD.MOV.U32 R11, RZ, RZ, RZ ;  /* 0x000000ffff0b7224 */ /* 0x008fe200078e00ff */
[----:B------:R-:W1:Y:S01]  /*0fd0*/  LDC R7, c[0x0][0x28c] ;  /* 0x0000a300ff077b82 */ /* 0x000e620000000800 */
[----:B------:R-:W3:Y:S01]  /*0fe0*/  SHFL.IDX PT, R6, R6, RZ, 0x1f ;  /* 0x00001fff06067589 */ /* 0x000ee200000e0000 */
[----:B------:R-:W-:-:S02]  /*0ff0*/  CS2R R18, SRZ ;  /* 0x0000000000127805 */ /* 0x000fc4000001ff00 */
[----:B------:R-:W-:Y:S02]  /*1000*/  CS2R R20, SRZ ;  /* 0x0000000000147805 */ /* 0x000fe4000001ff00 */
[----:B------:R-:W-:Y:S02]  /*1010*/  CS2R R22, SRZ ;  /* 0x0000000000167805 */ /* 0x000fe4000001ff00 */
[----:B------:R-:W-:Y:S02]  /*1020*/  CS2R R56, SRZ ;  /* 0x0000000000387805 */ /* 0x000fe4000001ff00 */
[----:B------:R-:W-:Y:S02]  /*1030*/  CS2R R58, SRZ ;  /* 0x00000000003a7805 */ /* 0x000fe4000001ff00 */
[----:B------:R-:W-:Y:S02]  /*1040*/  CS2R R60, SRZ ;  /* 0x00000000003c7805 */ /* 0x000fe4000001ff00 */
[----:B------:R-:W-:-:S02]  /*1050*/  CS2R R62, SRZ ;  /* 0x00000000003e7805 */ /* 0x000fc4000001ff00 */
[----:B------:R-:W-:Y:S02]  /*1060*/  CS2R R64, SRZ ;  /* 0x0000000000407805 */ /* 0x000fe4000001ff00 */
[----:B------:R-:W-:Y:S01]  /*1070*/  CS2R R66, SRZ ;  /* 0x0000000000427805 */ /* 0x000fe2000001ff00 */
[----:B------:R-:W-:Y:S01]  /*1080*/  IMAD.MOV.U32 R68, RZ, RZ, RZ ;  /* 0x000000ffff447224 */ /* 0x000fe200078e00ff */
[----:B------:R-:W-:Y:S02]  /*1090*/  CS2R R70, SRZ ;  /* 0x0000000000467805 */ /* 0x000fe4000001ff00 */
[----:B------:R-:W-:Y:S02]  /*10a0*/  CS2R R72, SRZ ;  /* 0x0000000000487805 */ /* 0x000fe4000001ff00 */
[----:B------:R-:W-:Y:S02]  /*10b0*/  CS2R R74, SRZ ;  /* 0x00000000004a7805 */ /* 0x000fe4000001ff00 */
[----:B------:R-:W-:-:S02]  /*10c0*/  CS2R R76, SRZ ;  /* 0x00000000004c7805 */ /* 0x000fc4000001ff00 */
[----:B------:R-:W-:Y:S01]  /*10d0*/  CS2R R78, SRZ ;  /* 0x00000000004e7805 */ /* 0x000fe2000001ff00 */
[----:B------:R-:W-:Y:S01]  /*10e0*/  IMAD.U32 R9, RZ, RZ, UR4 ;  /* 0x00000004ff097e24 */ /* 0x000fe2000f8e00ff */
[----:B------:R-:W-:Y:S02]  /*10f0*/  CS2R R24, SRZ ;  /* 0x0000000000187805 */ /* 0x000fe4000001ff00 */
[----:B------:R-:W-:Y:S02]  /*1100*/  CS2R R26, SRZ ;  /* 0x00000000001a7805 */ /* 0x000fe4000001ff00 */
[----:B------:R-:W-:Y:S02]  /*1110*/  CS2R R28, SRZ ;  /* 0x00000000001c7805 */ /* 0x000fe4000001ff00 */
[----:B------:R-:W-:Y:S02]  /*1120*/  CS2R R30, SRZ ;  /* 0x00000000001e7805 */ /* 0x000fe4000001ff00 */
[----:B------:R-:W-:-:S02]  /*1130*/  CS2R R32, SRZ ;  /* 0x0000000000207805 */ /* 0x000fc4000001ff00 */
[----:B------:R-:W-:Y:S02]  /*1140*/  CS2R R34, SRZ ;  /* 0x0000000000227805 */ /* 0x000fe4000001ff00 */
[----:B-1----:R-:W-:Y:S02]  /*1150*/  ISETP.GE.AND P0, PT, R7, 0x1, PT ;  /* 0x000000010700780c */ /* 0x002fe40003f06270 */
[----:B------:R-:W-:Y:S02]  /*1160*/  CS2R R36, SRZ ;  /* 0x0000000000247805 */ /* 0x000fe4000001ff00 */
[----:B---3--:R-:W-:Y:S02]  /*1170*/  R2UR UR8, R6 ;  /* 0x00000000060872ca */ /* 0x008fe400000e0000 */
[----:B------:R-:W-:Y:S02]  /*1180*/  CS2R R38, SRZ ;  /* 0x0000000000267805 */ /* 0x000fe4000001ff00 */
[----:B------:R-:W-:-:S02]  /*1190*/  CS2R R40, SRZ ;  /* 0x0000000000287805 */ /* 0x000fc4000001ff00 */
[----:B------:R-:W-:Y:S02]  /*11a0*/  CS2R R42, SRZ ;  /* 0x00000000002a7805 */ /* 0x000fe4000001ff00 */
[----:B------:R-:W-:Y:S02]  /*11b0*/  CS2R R44, SRZ ;  /* 0x00000000002c7805 */ /* 0x000fe4000001ff00 */
[----:B------:R-:W-:Y:S02]  /*11c0*/  CS2R R46, SRZ ;  /* 0x00000000002e7805 */ /* 0x000fe4000001ff00 */
[----:B------:R-:W-:Y:S02]  /*11d0*/  CS2R R48, SRZ ;  /* 0x0000000000307805 */ /* 0x000fe4000001ff00 */
[----:B------:R-:W-:Y:S02]  /*11e0*/  CS2R R50, SRZ ;  /* 0x0000000000327805 */ /* 0x000fe4000001ff00 */
[----:B------:R-:W-:-:S02]  /*11f0*/  CS2R R52, SRZ ;  /* 0x0000000000347805 */ /* 0x000fc4000001ff00 */
[----:B------:R-:W-:Y:S01]  /*1200*/  CS2R R54, SRZ ;  /* 0x0000000000367805 */ /* 0x000fe2000001ff00 */
[----:B------:R-:W-:-:S04]  /*1210*/  ULEA.HI UR10, UR8, UR8, URZ, 0x1 ;  /* 0x00000008080a7291 */ /* 0x000fc8000f8f083f */
[----:B------:R-:W-:Y:S02]  /*1220*/  ULOP3.LUT UR11, UR10, 0xffffe, URZ, 0xc0, !UPT ;  /* 0x000ffffe0a0b7892 */ /* 0x000fe4000f8ec03f */
[----:B0-----:R-:W-:Y:S02]  /*1230*/  ULEA UR10, UR13, UR12, 0x18 ;  /* 0x0000000c0d0a7291 */ /* 0x001fe4000f8ec03f */
[----:B------:R-:W-:-:S03]  /*1240*/  UIADD3 UR11, UR8, -UR11, URZ ;  /* 0x8000000b080b7290 */ /* 0x000fc6000fffe03f */
[----:B------:R-:W-:Y:S01]  /*1250*/  UMOV UR8, URZ ;  /* 0x0000003f00087c82 */ /* 0x000fe20008000000 */
[----:B------:R-:W-:-:S04]  /*1260*/  ULEA UR11, UR11, UR10, 0xc ;  /* 0x0000000a0b0b7291 */ /* 0x000fc8000f8e603f */
[----:B------:R-:W-:-:S04]  /*1270*/  UIADD3 UR11, UR11, 0x100, URZ ;  /* 0x000001000b0b7890 */ /* 0x000fc8000fffe03f */
[----:B------:R-:W-:-:S04]  /*1280*/  USHF.R.U32.HI UR11, URZ, 0x4, UR11 ;  /* 0x000000043f0b7899 */ /* 0x000fc8000801160b */
[----:B------:R-:W-:Y:S01]  /*1290*/  ULOP3.LUT UR11, UR11, 0x3fff, URZ, 0xc0, !UPT ;  /* 0x00003fff0b0b7892 */ /* 0x000fe2000f8ec03f */
[----:B--2-45:R-:W-:Y:S11]  /*12a0*/  @!P0 BRA `(.L_x_13) ;  /* 0x0000000400708947 */ /* 0x034ff60003800000 */
[----:B------:R-:W-:-:S13]  /*12b0*/  ISETP.NE.AND P1, PT, R80, 0x3, PT ;  /* 0x000000035000780c */ /* 0x000fda0003f25270 */
[----:B------:R-:W-:Y:S05]  /*12c0*/  @!P1 BRA `(.L_x_14) ;  /* 0x0000000000049947 */ /* 0x000fea0003800000 */
[----:B------:R-:W-:Y:S01]  /*12d0*/  BPT.TRAP 0x1 ;  /* 0x000000040000795c */ /* 0x000fe20000300000 */
.L_x_14:
[----:B------:R-:W-:Y:S01]  /*12e0*/  ULEA UR6, UR5, UR10, 0x3 ;  /* 0x0000000a05067291 */ /* 0x000fe2000f8e183f */
[----:B------:R-:W-:-:S05]  /*12f0*/  IMAD.U32 R6, RZ, RZ, UR4 ;  /* 0x00000004ff067e24 */ /* 0x000fca000f8e00ff */
[----:B------:R-:W-:-:S04]  /*1300*/  SHF.L.U32 R6, R6, 0x1f, RZ ;  /* 0x0000001f06067819 */ /* 0x000fc800000006ff */
[----:B------:R0:W1:Y:S01]  /*1310*/  SYNCS.PHASECHK.TRANS64.TRYWAIT P0, [UR6], R6 ;  /* 0x00000006ff0075a7 */ /* 0x0000620008000146 */
[----:B------:R-:W-:Y:S05]  /*1320*/  @!P1 BRA `(.L_x_15) ;  /* 0x0000000000049947 */ /* 0x000fea0003800000 */
[----:B------:R-:W-:Y:S01]  /*1330*/  BPT.TRAP 0x1 ;  /* 0x000000040000795c */ /* 0x000fe20000300000 */
.L_x_15:
[----:B-1----:R-:W-:Y:S05]  /*1340*/  @P0 BRA `(.L_x_16) ;  /* 0x0000000000080947 */ /* 0x002fea0003800000 */
[----:B------:R-:W1:Y:S02]  /*1350*/  SYNCS.PHASECHK.TRANS64.TRYWAIT P0, [UR6], R6 ;  /* 0x00000006ff0075a7 */ /* 0x000e640008000146 */
[----:B-1----:R-:W-:Y:S05]  /*1360*/  @!P0 BRA `(.L_x_17) ;  /* 0x0000005400508947 */ /* 0x002fea0003800000 */
.L_x_16:
[----:B------:R-:W-:Y:S01]  /*1370*/  UIADD3 UR6, UR10, 0x8100, URZ ;  /* 0x000081000a067890 */ /* 0x000fe2000fffe03f */
[----:B------:R-:W-:Y:S01]  /*1380*/  WARPGROUP.ARRIVE ;  /* 0x00000000000079c5 */ /* 0x000fe20000000000 */
[----:B------:R-:W-:Y:S01]  /*1390*/  ULOP3.LUT UR12, UR11, 0x10000, URZ, 0xfc, !UPT ;  /* 0x000100000b0c7892 */ /* 0x000fe2000f8efc3f */
[----:B------:R-:W-:Y:S01]  /*13a0*/  CS2R R14, SRZ ;  /* 0x00000000000e7805 */ /* 0x000fe2000001ff00 */
[----:B------:R-:W-:Y:S01]  /*13b0*/  USHF.R.U32.HI UR6, URZ, 0x4, UR6 ;  /* 0x000000043f067899 */ /* 0x000fe20008011606 */
[----:B------:R-:W-:Y:S01]  /*13c0*/  IMAD.MOV.U32 R11, RZ, RZ, RZ ;  /* 0x000000ffff0b7224 */ /* 0x000fe200078e00ff */
[----:B------:R-:W-:Y:S01]  /*13d0*/  ULEA UR12, UR5, UR12, 0x9 ;  /* 0x0000000c050c7291 */ /* 0x000fe2000f8e483f */
[----:B------:R-:W-:Y:S01]  /*13e0*/  CS2R R18, SRZ ;  /* 0x0000000000127805 */ /* 0x000fe2000001ff00 */
[----:B------:R-:W-:Y:S01]  /*13f0*/  ULOP3.LUT UR6, UR6, 0x3fff, URZ, 0xc0, !UPT ;  /* 0x00003fff06067892 */ /* 0x000fe2000f8ec03f */
[----:B------:R-:W-:Y:S01]  /*1400*/  CS2R R20, SRZ ;  /* 0x0000000000147805 */ /* 0x000fe2000001ff00 */
[----:B------:R-:W-:Y:S01]  /*1410*/  UMOV UR13, 0x80000020 ;  /* 0x80000020000d7882 */ /* 0x000fe20000000000 */
[----:B------:R-:W-:Y:S01]  /*1420*/  UMOV UR15, 0x80000020 ;  /* 0x80000020000f7882 */ /* 0x000fe20000000000 */
[----:B------:R-:W-:Y:S01]  /*1430*/  ULOP3.LUT UR6, UR6, 0x10000, URZ, 0xfc, !UPT ;  /* 0x0001000006067892 */ /* 0x000fe2000f8efc3f */
[----:B------:R-:W-:Y:S01]  /*1440*/  CS2R R22, SRZ ;  /* 0x0000000000167805 */ /* 0x000fe2000001ff00 */
[----:B------:R-:W-:Y:S01]  /*1450*/  ULDC UR7, c[0x0][0x50c] ;  /* 0x0001430000077ab9 */ /* 0x000fe20000000800 */
[----:B------:R-:W-:Y:S01]  /*1460*/  CS2R R56, SRZ ;  /* 0x0000000000387805 */ /* 0x000fe2000001ff00 */
[----:B------:R-:W-:Y:S01]  /*1470*/  ULEA UR14, UR5, UR6, 0x8 ;  /* 0x00000006050e7291 */ /* 0x000fe2000f8e403f */
[----:B------:R-:W-:Y:S01]  /*1480*/  CS2R R58, SRZ ;  /* 0x00000000003a7805 */ /* 0x000fe2000001ff00 */
[----:B------:R-:W-:Y:S01]  /*1490*/  UISETP.NE.AND UP0, UPT, UR7, 0x2, UPT ;  /* 0x000000020700788c */ /* 0x000fe2000bf05270 */
[----:B------:R-:W-:Y:S01]  /*14a0*/  CS2R R60, SRZ ;  /* 0x00000000003c7805 */ /* 0x000fe2000001ff00 */
[----:B------:R-:W-:Y:S01]  /*14b0*/  UMOV UR6, 0x2 ;  /* 0x0000000200067882 */ /* 0x000fe20000000000 */
[----:B------:R-:W-:Y:S01]  /*14c0*/  CS2R R62, SRZ ;  /* 0x00000000003e7805 */ /* 0x000fe2000001ff00 */
[----:B------:R-:W-:Y:S01]  /*14d0*/  USEL UR7, URZ, 0x1, UP0 ;  /* 0x000000013f077887 */ /* 0x000fe20008000000 */
[----:B------:R-:W-:-:S02]  /*14e0*/  CS2R R64, SRZ ;  /* 0x0000000000407805 */ /* 0x000fc4000001ff00 */
[----:B------:R-:W-:Y:S01]  /*14f0*/  CS2R R66, SRZ ;  /* 0x0000000000427805 */ /* 0x000fe2000001ff00 */
[----:B------:R-:W-:Y:S01]  /*1500*/  QGMMA.64x64x32.F32.E5M2.E5M2 R24, gdesc[UR12], RZ, !UPT ;  /* 0x00e000000c1879f3 */ /* 0x000fe2000c7038ff */
[----:B------:R-:W-:Y:S01]  /*1510*/  UIADD3 UR12, UR12, 0x2, URZ ;  /* 0x000000020c0c7890 */ /* 0x000fe2000fffe03f */
[----:B------:R-:W-:Y:S01]  /*1520*/  IMAD.MOV.U32 R68, RZ, RZ, RZ ;  /* 0x000000ffff447224 */ /* 0x000fe200078e00ff */
[----:B------:R-:W-:Y:S01]  /*1530*/  ISETP.NE.AND P0, PT, RZ, UR7, PT ;  /* 0x00000007ff007c0c */ /* 0x000fe2000bf05270 */
[----:B------:R-:W-:Y:S01]  /*1540*/  UIADD3 UR14, UR14, 0x2, URZ ;  /* 0x000000020e0e7890 */ /* 0x000fe2000fffe03f */
[----:B------:R-:W-:Y:S01]  /*1550*/  CS2R R70, SRZ ;  /* 0x0000000000467805 */ /* 0x000fe2000001ff00 */
[----:B------:R-:W-:Y:S01]  /*1560*/  UMOV UR13, 0x80000020 ;  /* 0x80000020000d7882 */ /* 0x000fe20000000000 */
[----:B------:R-:W-:Y:S01]  /*1570*/  UMOV UR15, 0x80000020 ;  /* 0x80000020000f7882 */ /* 0x000fe20000000000 */
[----:B------:R-:W-:Y:S02]  /*1580*/  CS2R R72, SRZ ;  /* 0x0000000000487805 */ /* 0x000fe4000001ff00 */
[----:B------:R-:W-:-:S02]  /*1590*/  CS2R R74, SRZ ;  /* 0x00000000004a7805 */ /* 0x000fc4000001ff00 */
[----:B------:R-:W-:Y:S02]  /*15a0*/  CS2R R76, SRZ ;  /* 0x00000000004c7805 */ /* 0x000fe4000001ff00 */
[----:B------:R-:W-:Y:S01]  /*15b0*/  CS2R R78, SRZ ;  /* 0x00000000004e7805 */ /* 0x000fe2000001ff00 */
[----:B------:R-:W-:Y:S01]  /*15c0*/  QGMMA.64x64x32.F32.E5M2.E5M2 R24, gdesc[UR12], R24, gsb0 ;  /* 0x00e000000c1879f3 */ /* 0x000fe20008003818 */
[----:B------:R-:W-:Y:S05]  /*15d0*/  @!P0 BRA `(.L_x_18) ;  /* 0x0000000000888947 */ /* 0x000fea0003800000 */
[----:B------:R-:W-:Y:S02]  /*15e0*/  WARPGROUP.DEPBAR.LE gsb0, 0x0 ;  /* 0x00008000000079c5 */ /* 0x000fe40000010000 */
[----:B------:R-:W-:-:S01]  /*15f0*/  FADD R79, RZ, R24 ;  /* 0x00000018ff4f7221 */ /* 0x000fc20000000000 */
[----:B------:R-:W-:Y:S01]  /*1600*/  FADD R78, RZ, R25 ;  /* 0x00000019ff4e7221 */ /* 0x000fe20000000000 */
        /* <DEDUP_REMOVED lines=30> */
[----:B------:R-:W-:-:S06]  /*17f0*/  UMOV UR6, URZ ;  /* 0x0000003f00067c82 */ /* 0x000fcc0008000000 */
.L_x_18:
[----:B------:R-:W-:-:S04]  /*1800*/  UIADD3 UR16, UR5, 0x1, URZ ;  /* 0x0000000105107890 */ /* 0x000fc8000fffe03f */
[----:B------:R-:W-:-:S04]  /*1810*/  UISETP.NE.AND UP0, UPT, UR16, 0x4, UPT ;  /* 0x000000041000788c */ /* 0x000fc8000bf05270 */
[----:B------:R-:W-:Y:S02]  /*1820*/  USEL UR8, URZ, 0x1, UP0 ;  /* 0x000000013f087887 */ /* 0x000fe40008000000 */
[----:B------:R-:W-:Y:S02]  /*1830*/  USEL UR16, UR16, URZ, UP0 ;  /* 0x0000003f10107287 */ /* 0x000fe40008000000 */
[----:B------:R-:W-:-:S06]  /*1840*/  ULOP3.LUT UR8, UR4, UR8, URZ, 0x3c, !UPT ;  /* 0x0000000804087292 */ /* 0x000fcc000f8e3c3f */
[----:B------:R-:W-:Y:S01]  /*1850*/  IMAD.U32 R9, RZ, RZ, UR8 ;  /* 0x00000008ff097e24 */ /* 0x000fe2000f8e00ff */
[----:B------:R-:W-:-:S06]  /*1860*/  UMOV UR8, 0x1 ;  /* 0x0000000100087882 */ /* 0x000fcc0000000000 */
.L_x_13:
[----:B------:R-:W-:-:S04]  /*1870*/  UISETP.LT.AND UP0, UPT, UR9, 0x1, UPT ;  /* 0x000000010900788c */ /* 0x000fc8000bf01270 */
[----:B------:R-:W-:-:S04]  /*1880*/  USEL UR12, UR9, 0x1, UP0 ;  /* 0x00000001090c7887 */ /* 0x000fc80008000000 */
[----:B------:R-:W-:-:S04]  /*1890*/  UIADD3 UR12, UR9, -UR12, URZ ;  /* 0x8000000c090c7290 */ /* 0x000fc8000fffe03f */
[----:B------:R-:W-:-:S06]  /*18a0*/  UISETP.GE.AND UP0, UPT, UR12, 0x1, UPT ;  /* 0x000000010c00788c */ /* 0x000fcc000bf06270 */
[----:B------:R-:W-:-:S13]  /*18b0*/  PLOP3.LUT P0, PT, PT, PT, UP0, 0x80, 0x0 ;  /* 0x000000000000781c */ /* 0x000fda0003f0f008 */
[----:B------:R-:W-:Y:S05]  /*18c0*/  @!P0 BRA `(.L_x_19) ;  /* 0x0000000400848947 */ /* 0x000fea0003800000 */
[----:B01----:R-:W-:Y:S01]  /*18d0*/  IMAD.U32 R6, RZ, RZ, UR12 ;  /* 0x0000000cff067e24 */ /* 0x003fe2000f8e00ff */
[----:B------:R-:W-:Y:S01]  /*18e0*/  UMOV UR17, UR5 ;  /* 0x0000000500117c82 */ /* 0x000fe20008000000 */
[----:B------:R-:W-:-:S05]  /*18f0*/  ULDC UR20, c[0x0][0x50c] ;  /* 0x0001430000147ab9 */ /* 0x000fca0000000800 */
.L_x_27:
[----:B------:R-:W-:-:S13]  /*1900*/  ISETP.NE.AND P1, PT, R80, 0x3, PT ;  /* 0x000000035000780c */ /* 0x000fda0003f25270 */
[----:B01----:R-:W-:Y:S05]  /*1910*/  @!P1 BRA `(.L_x_20) ;  /* 0x0000000000049947 */ /* 0x003fea0003800000 */
[----:B------:R-:W-:Y:S01]  /*1920*/  BPT.TRAP 0x1 ;  /* 0x000000040000795c */ /* 0x000fe20000300000 */
.L_x_20:
[----:B------:R-:W0:Y:S01]  /*1930*/  S2UR UR12, SR_CgaCtaId ;  /* 0x00000000000c79c3 */ /* 0x000e220000008800 */
[----:B------:R-:W-:Y:S01]  /*1940*/  UMOV UR10, 0x400 ;  /* 0x00000400000a7882 */ /* 0x000fe20000000000 */
[----:B------:R-:W-:Y:S01]  /*1950*/  SHF.L.U32 R7, R9, 0x1f, RZ ;  /* 0x0000001f09077819 */ /* 0x000fe200000006ff */
[----:B0-----:R-:W-:-:S04]  /*1960*/  ULEA UR10, UR12, UR10, 0x18 ;  /* 0x0000000a0c0a7291 */ /* 0x001fc8000f8ec03f */
[----:B------:R-:W-:-:S09]  /*1970*/  ULEA UR12, UR16, UR10, 0x3 ;  /* 0x0000000a100c7291 */ /* 0x000fd2000f8e183f */
[----:B------:R0:W1:Y:S01]  /*1980*/  SYNCS.PHASECHK.TRANS64.TRYWAIT P0, [UR12], R7 ;  /* 0x00000007ff0075a7 */ /* 0x000062000800014c */
[----:B------:R-:W-:Y:S05]  /*1990*/  @!P1 BRA `(.L_x_21) ;  /* 0x0000000000049947 */ /* 0x000fea0003800000 */
[----:B------:R-:W-:Y:S01]  /*19a0*/  BPT.TRAP 0x1 ;  /* 0x000000040000795c */ /* 0x000fe20000300000 */
.L_x_21:
[----:B-1----:R-:W-:Y:S05]  /*19b0*/  @P0 BRA `(.L_x_22) ;  /* 0x0000000000080947 */ /* 0x002fea0003800000 */
[----:B------:R-:W1:Y:S02]  /*19c0*/  SYNCS.PHASECHK.TRANS64.TRYWAIT P0, [UR12], R7 ;  /* 0x00000007ff0075a7 */ /* 0x000e64000800014c */
[----:B-1----:R-:W-:Y:S05]  /*19d0*/  @!P0 BRA `(.L_x_23) ;  /* 0x0000004c00cc8947 */ /* 0x002fea0003800000 */
.L_x_22:
[----:B------:R-:W-:Y:S01]  /*19e0*/  UIADD3 UR12, UR10, 0x8100, URZ ;  /* 0x000081000a0c7890 */ /* 0x000fe2000fffe03f */
[----:B------:R-:W-:Y:S01]  /*19f0*/  WARPGROUP.ARRIVE ;  /* 0x00000000000079c5 */ /* 0x000fe20000000000 */
[----:B------:R-:W-:Y:S02]  /*1a00*/  UISETP.NE.AND UP0, UPT, UR7, URZ, UPT ;  /* 0x0000003f0700728c */ /* 0x000fe4000bf05270 */
[----:B------:R-:W-:Y:S02]  /*1a10*/  USHF.R.U32.HI UR12, URZ, 0x4, UR12 ;  /* 0x000000043f0c7899 */ /* 0x000fe4000801160c */
[----:B------:R-:W-:Y:S02]  /*1a20*/  USEL UR8, UR8, URZ, !UP0 ;  /* 0x0000003f08087287 */ /* 0x000fe4000c000000 */
[----:B------:R-:W-:Y:S02]  /*1a30*/  ULOP3.LUT UR7, UR12, 0x3fff, URZ, 0xc0, !UPT ;  /* 0x00003fff0c077892 */ /* 0x000fe4000f8ec03f */
[----:B------:R-:W-:-:S02]  /*1a40*/  ULOP3.LUT UR12, UR11, 0x10000, URZ, 0xfc, !UPT ;  /* 0x000100000b0c7892 */ /* 0x000fc4000f8efc3f */
[----:B------:R-:W-:Y:S02]  /*1a50*/  ULOP3.LUT UR7, UR7, 0x10000, URZ, 0xfc, !UPT ;  /* 0x0001000007077892 */ /* 0x000fe4000f8efc3f */
[----:B------:R-:W-:Y:S02]  /*1a60*/  UISETP.NE.U32.AND UP0, UPT, UR8, URZ, UPT ;  /* 0x0000003f0800728c */ /* 0x000fe4000bf05070 */
[----:B------:R-:W-:Y:S02]  /*1a70*/  ULEA UR12, UR16, UR12, 0x9 ;  /* 0x0000000c100c7291 */ /* 0x000fe4000f8e483f */
[----:B------:R-:W-:Y:S01]  /*1a80*/  ULEA UR14, UR16, UR7, 0x8 ;  /* 0x00000007100e7291 */ /* 0x000fe2000f8e403f */
[----:B------:R-:W-:Y:S01]  /*1a90*/  UMOV UR13, 0x80000020 ;  /* 0x80000020000d7882 */ /* 0x000fe20000000000 */
[----:B------:R-:W-:Y:S01]  /*1aa0*/  UMOV UR15, 0x80000020 ;  /* 0x80000020000f7882 */ /* 0x000fe20000000000 */
[----:B------:R-:W-:-:S06]  /*1ab0*/  UIADD3 UR6, UR6, 0x2, URZ ;  /* 0x0000000206067890 */ /* 0x000fcc000fffe03f */
[----:B------:R-:W-:Y:S01]  /*1ac0*/  QGMMA.64x64x32.F32.E5M2.E5M2 R24, gdesc[UR12], R24, UP0 ;  /* 0x00e000000c1879f3 */ /* 0x000fe2000bf03818 */
[----:B------:R-:W-:Y:S02]  /*1ad0*/  UIADD3 UR12, UR12, 0x2, URZ ;  /* 0x000000020c0c7890 */ /* 0x000fe4000fffe03f */
[----:B------:R-:W-:Y:S01]  /*1ae0*/  UIADD3 UR14, UR14, 0x2, URZ ;  /* 0x000000020e0e7890 */ /* 0x000fe2000fffe03f */
[----:B------:R-:W-:Y:S01]  /*1af0*/  UMOV UR13, 0x80000020 ;  /* 0x80000020000d7882 */ /* 0x000fe20000000000 */
[----:B------:R-:W-:Y:S01]  /*1b00*/  UMOV UR15, 0x80000020 ;  /* 0x80000020000f7882 */ /* 0x000fe20000000000 */
[----:B------:R-:W-:-:S04]  /*1b10*/  UISETP.NE.AND UP0, UPT, UR6, UR20, UPT ;  /* 0x000000140600728c */ /* 0x000fc8000bf05270 */
[----:B------:R-:W-:-:S06]  /*1b20*/  USEL UR7, URZ, 0x1, UP0 ;  /* 0x000000013f077887 */ /* 0x000fcc0008000000 */
[----:B------:R-:W-:Y:S01]  /*1b30*/  ISETP.NE.AND P0, PT, RZ, UR7, PT ;  /* 0x00000007ff007c0c */ /* 0x000fe2000bf05270 */
[----:B------:R-:W-:Y:S03]  /*1b40*/  QGMMA.64x64x32.F32.E5M2.E5M2 R24, gdesc[UR12], R24, gsb0 ;  /* 0x00e000000c1879f3 */ /* 0x000fe60008003818 */
[----:B------:R-:W-:-:S09]  /*1b50*/  WARPGROUP.DEPBAR.LE gsb0, 0x1 ;  /* 0x00008000000079c5 */ /* 0x000fd20000010100 */
[----:B------:R-:W-:Y:S05]  /*1b60*/  @!P0 BRA `(.L_x_24) ;  /* 0x0000000000888947 */ /* 0x000fea0003800000 */
[----:B------:R-:W-:Y:S02]  /*1b70*/  WARPGROUP.DEPBAR.LE gsb0, 0x0 ;  /* 0x00008000000079c5 */ /* 0x000fe40000010000 */
[----:B------:R-:W-:-:S01]  /*1b80*/  FADD R79, R24, R79 ;  /* 0x0000004f184f7221 */ /* 0x000fc20000000000 */
[----:B------:R-:W-:Y:S01]  /*1b90*/  FADD R78, R25, R78 ;  /* 0x0000004e194e7221 */ /* 0x000fe20000000000 */
        /* <DEDUP_REMOVED lines=30> */
[----:B------:R-:W-:-:S06]  /*1d80*/  UMOV UR6, URZ ;  /* 0x0000003f00067c82 */ /* 0x000fcc0008000000 */
.L_x_24:
[----:B------:R-:W-:Y:S05]  /*1d90*/  @!P1 BRA `(.L_x_25) ;  /* 0x0000000000049947 */ /* 0x000fea0003800000 */
[----:B------:R-:W-:Y:S01]  /*1da0*/  BPT.TRAP 0x1 ;  /* 0x000000040000795c */ /* 0x000fe20000300000 */
.L_x_25:
[----:B------:R-:W-:Y:S01]  /*1db0*/  ULEA UR8, UR17, UR10, 0x3 ;  /* 0x0000000a11087291 */ /* 0x000fe2000f8e183f */
[----:B------:R-:W-:-:S03]  /*1dc0*/  ISETP.GT.U32.AND P0, PT, R4, 0x1, PT ;  /* 0x000000010400780c */ /* 0x000fc60003f04070 */
[----:B------:R-:W-:-:S04]  /*1dd0*/  UIADD3 UR8, UR8, 0x20, URZ ;  /* 0x0000002008087890 */ /* 0x000fc8000fffe03f */
[----:B------:R-:W-:-:S09]  /*1de0*/  UPRMT UR8, URZ, 0x654, UR8 ;  /* 0x000006543f087896 */ /* 0x000fd20008000008 */
[----:B------:R-:W-:Y:S01]  /*1df0*/  SYNCS.ARRIVE.TRANS64.RED.A1T0 RZ, [UR8], RZ ;  /* 0x000000ffffff79a7 */ /* 0x000fe20008100408 */
[----:B------:R-:W-:Y:S05]  /*1e00*/  @P0 BRA `(.L_x_26) ;  /* 0x0000000000040947 */ /* 0x000fea0003800000 */
[----:B------:R-:W-:Y:S01]  /*1e10*/  BPT.TRAP 0x1 ;  /* 0x000000040000795c */ /* 0x000fe20000300000 */
.L_x_26:
[----:B------:R-:W-:Y:S01]  /*1e20*/  UIADD3 UR16, UR16, 0x1, URZ ;  /* 0x0000000110107890 */ /* 0x000fe2000fffe03f */
[C---:B------:R-:W-:Y:S01]  /*1e30*/  ISETP.GT.AND P0, PT, R6.reuse, 0x1, PT ;  /* 0x000000010600780c */ /* 0x040fe20003f04270 */
[----:B------:R-:W-:Y:S01]  /*1e40*/  UIADD3 UR17, UR17, 0x1, URZ ;  /* 0x0000000111117890 */ /* 0x000fe2000fffe03f */
[----:B------:R-:W-:Y:S01]  /*1e50*/  VIADD R6, R6, 0xffffffff ;  /* 0xffffffff06067836 */ /* 0x000fe20000000000 */
[----:B------:R-:W-:Y:S02]  /*1e60*/  UISETP.NE.AND UP0, UPT, UR16, 0x4, UPT ;  /* 0x000000041000788c */ /* 0x000fe4000bf05270 */
[----:B------:R-:W-:Y:S02]  /*1e70*/  UISETP.NE.AND UP1, UPT, UR17, 0x4, UPT ;  /* 0x000000041100788c */ /* 0x000fe4000bf25270 */
[----:B------:R-:W-:Y:S02]  /*1e80*/  USEL UR8, URZ, 0x1, UP0 ;  /* 0x000000013f087887 */ /* 0x000fe40008000000 */
[----:B------:R-:W-:-:S02]  /*1e90*/  USEL UR16, UR16, URZ, UP0 ;  /* 0x0000003f10107287 */ /* 0x000fc40008000000 */
[----:B------:R-:W-:Y:S02]  /*1ea0*/  USEL UR17, UR17, URZ, UP1 ;  /* 0x0000003f11117287 */ /* 0x000fe40008800000 */
[----:B------:R-:W-:Y:S01]  /*1eb0*/  LOP3.LUT R9, R9, UR8, RZ, 0x3c, !PT ;  /* 0x0000000809097c12 */ /* 0x000fe2000f8e3cff */
[----:B------:R-:W-:Y:S01]  /*1ec0*/  UMOV UR8, 0x1 ;  /* 0x0000000100087882 */ /* 0x000fe20000000000 */
[----:B------:R-:W-:Y:S08]  /*1ed0*/  @P0 BRA `(.L_x_27) ;  /* 0xfffffff800880947 */ /* 0x000ff0000383ffff */
.L_x_19:
[----:B------:R-:W-:Y:S01]  /*1ee0*/  UISETP.NE.AND UP0, UPT, UR6, URZ, UPT ;  /* 0x0000003f0600728c */ /* 0x000fe2000bf05270 */
[----:B01----:R-:W0:Y:S03]  /*1ef0*/  LDC R6, c[0x0][0x28c] ;  /* 0x0000a300ff067b82 */ /* 0x003e260000000800 */
[----:B------:R-:W-:-:S06]  /*1f00*/  USEL UR6, URZ, 0x1, !UP0 ;  /* 0x000000013f067887 */ /* 0x000fcc000c000000 */
[----:B------:R-:W-:Y:S02]  /*1f10*/  ISETP.NE.AND P0, PT, RZ, UR6, PT ;  /* 0x00000006ff007c0c */ /* 0x000fe4000bf05270 */
[----:B0-----:R-:W-:-:S11]  /*1f20*/  ISETP.GE.AND P1, PT, R6, 0x1, PT ;  /* 0x000000010600780c */ /* 0x001fd60003f26270 */
[----:B------:R-:W-:Y:S05]  /*1f30*/  @!P0 BRA `(.L_x_28) ;  /* 0x0000000000848947 */ /* 0x000fea0003800000 */
[----:B------:R-:W-:Y:S02]  /*1f40*/  WARPGROUP.DEPBAR.LE gsb0, 0x0 ;  /* 0x00008000000079c5 */ /* 0x000fe40000010000 */
[----:B------:R-:W-:Y:S01]  /*1f50*/  FADD R79, R24, R79 ;  /* 0x0000004f184f7221 */ /* 0x000fe20000000000 */
        /* <DEDUP_REMOVED lines=30> */
[----:B------:R-:W-:-:S07]  /*2140*/  FADD R14, R14, R55 ;  /* 0x000000370e0e7221 */ /* 0x000fce0000000000 */
.L_x_28:
[----:B------:R-:W-:Y:S02]  /*2150*/  WARPGROUP.DEPBAR.LE gsb0, 0x0 ;  /* 0x00008000000079c5 */ /* 0x000fe40000010000 */
[----:B------:R-:W-:Y:S05]  /*2160*/  @!P1 BRA `(.L_x_29) ;  /* 0x0000000000389947 */ /* 0x000fea0003800000 */
[----:B------:R-:W-:-:S13]  /*2170*/  ISETP.NE.AND P0, PT, R80, 0x3, PT ;  /* 0x000000035000780c */ /* 0x000fda0003f05270 */
[----:B------:R-:W-:Y:S05]  /*2180*/  @!P0 BRA `(.L_x_30) ;  /* 0x0000000000048947 */ /* 0x000fea0003800000 */
[----:B------:R-:W-:Y:S01]  /*2190*/  BPT.TRAP 0x1 ;  /* 0x000000040000795c */ /* 0x000fe20000300000 */
.L_x_30:
[----:B------:R-:W-:Y:S01]  /*21a0*/  UISETP.LT.AND UP0, UPT, UR9, 0x1, UPT ;  /* 0x000000010900788c */ /* 0x000fe2000bf01270 */
[----:B------:R-:W-:-:S03]  /*21b0*/  ISETP.GT.U32.AND P0, PT, R4, 0x1, PT ;  /* 0x000000010400780c */ /* 0x000fc60003f04070 */
[----:B------:R-:W-:-:S04]  /*21c0*/  USEL UR6, UR9, 0x1, UP0 ;  /* 0x0000000109067887 */ /* 0x000fc80008000000 */
[----:B------:R-:W-:-:S04]  /*21d0*/  UIADD3 UR6, UR5, UR9, -UR6 ;  /* 0x0000000905067290 */ /* 0x000fc8000fffe806 */
[----:B------:R-:W-:-:S04]  /*21e0*/  USHF.L.U32 UR6, UR6, 0x3, URZ ;  /* 0x0000000306067899 */ /* 0x000fc8000800063f */
[----:B------:R-:W-:-:S04]  /*21f0*/  ULOP3.LUT UR6, UR6, 0x18, URZ, 0xc0, !UPT ;  /* 0x0000001806067892 */ /* 0x000fc8000f8ec03f */
[----:B------:R-:W-:-:S04]  /*2200*/  UIADD3 UR6, UR10, 0x20, UR6 ;  /* 0x000000200a067890 */ /* 0x000fc8000fffe006 */
[----:B------:R-:W-:-:S09]  /*2210*/  UPRMT UR6, URZ, 0x654, UR6 ;  /* 0x000006543f067896 */ /* 0x000fd20008000006 */
[----:B------:R-:W-:Y:S01]  /*2220*/  SYNCS.ARRIVE.TRANS64.RED.A1T0 RZ, [UR6], RZ ;  /* 0x000000ffffff79a7 */ /* 0x000fe20008100406 */
[----:B------:R-:W-:Y:S05]  /*2230*/  @P0 BRA `(.L_x_29) ;  /* 0x0000000000040947 */ /* 0x000fea0003800000 */
[----:B------:R-:W-:Y:S01]  /*2240*/  BPT.TRAP 0x1 ;  /* 0x000000040000795c */ /* 0x000fe20000300000 */
.L_x_29:
[----:B------:R-:W0:Y:S01]  /*2250*/  LDC R16, c[0x0][0x288] ;  /* 0x0000a200ff107b82 */ /* 0x000e220000000800 */
[--C-:B------:R-:W-:Y:S01]  /*2260*/  SHF.R.U32.HI R6, RZ, 0x2, R2.reuse ;  /* 0x00000002ff067819 */ /* 0x100fe20000011602 */
[----:B------:R-:W-:Y:S01]  /*2270*/  IMAD.SHL.U32 R13, R13, 0x40, RZ ;  /* 0x000000400d0d7824 */ /* 0x000fe200078e00ff */
[----:B------:R-:W-:Y:S01]  /*2280*/  LOP3.LUT R8, R2, 0x60, RZ, 0xc0, !PT ;  /* 0x0000006002087812 */ /* 0x000fe200078ec0ff */
[----:B------:R-:W-:Y:S01]  /*2290*/  ULDC UR6, c[0x0][0x284] ;  /* 0x0000a10000067ab9 */ /* 0x000fe20000000800 */
[----:B------:R-:W-:Y:S01]  /*22a0*/  SHF.R.U32.HI R9, RZ, 0x7, R2 ;  /* 0x00000007ff097819 */ /* 0x000fe20000011602 */
[----:B------:R-:W-:Y:S01]  /*22b0*/  IMAD.WIDE R28, R12, 0x80, RZ ;  /* 0x000000800c1c7825 */ /* 0x000fe200078e02ff */
[----:B------:R-:W-:Y:S02]  /*22c0*/  LOP3.LUT R7, R6, 0x7, RZ, 0xc0, !PT ;  /* 0x0000000706077812 */ /* 0x000fe400078ec0ff */
[----:B------:R-:W-:Y:S02]  /*22d0*/  SHF.R.U32.HI R8, RZ, 0x1, R8 ;  /* 0x00000001ff087819 */ /* 0x000fe40000011608 */
[----:B------:R-:W-:-:S02]  /*22e0*/  LOP3.LUT R6, R9, 0x1, RZ, 0xc0, !PT ;  /* 0x0000000109067812 */ /* 0x000fc400078ec0ff */
[----:B------:R-:W-:Y:S02]  /*22f0*/  IADD3 R17, RZ, -R8, -R7 ;  /* 0x80000008ff117210 */ /* 0x000fe40007ffe807 */
[----:B------:R-:W-:Y:S01]  /*2300*/  LOP3.LUT R9, R2, 0x3, RZ, 0xc0, !PT ;  /* 0x0000000302097812 */ /* 0x000fe200078ec0ff */
[C---:B------:R-:W-:Y:S02]  /*2310*/  IMAD.SHL.U32 R24, R6.reuse, 0x40, RZ ;  /* 0x0000004006187824 */ /* 0x040fe400078e00ff */
[----:B------:R-:W-:Y:S02]  /*2320*/  IMAD R17, R6, -0x40, R17 ;  /* 0xffffffc006117824 */ /* 0x000fe400078e0211 */
[----:B------:R-:W-:Y:S01]  /*2330*/  IMAD.SHL.U32 R6, R12, 0x80, RZ ;  /* 0x000000800c067824 */ /* 0x000fe200078e00ff */
[----:B------:R-:W-:Y:S01]  /*2340*/  LOP3.LUT R7, R24, 0x40, R7, 0xe2, !PT ;  /* 0x0000004018077812 */ /* 0x000fe200078ee207 */
[----:B------:R-:W-:Y:S01]  /*2350*/  IMAD.SHL.U32 R12, R2, 0x2, RZ ;  /* 0x00000002020c7824 */ /* 0x000fe200078e00ff */
[----:B0-----:R-:W-:Y:S01]  /*2360*/  ISETP.GE.AND P0, PT, R13, R16, PT ;  /* 0x000000100d00720c */ /* 0x001fe20003f06270 */
[----:B------:R-:W-:Y:S01]  /*2370*/  IMAD R26, R9, -0x2, R16 ;  /* 0xfffffffe091a7824 */ /* 0x000fe200078e0210 */
[C---:B------:R-:W-:Y:S01]  /*2380*/  IADD3 R25, -R6.reuse, UR6, R17 ;  /* 0x0000000606197c10 */ /* 0x040fe2000fffe111 */
[----:B------:R-:W-:Y:S01]  /*2390*/  IMAD.MOV.U32 R24, RZ, RZ, -0x1 ;  /* 0xffffffffff187424 */ /* 0x000fe200078e00ff */
[----:B------:R-:W-:Y:S01]  /*23a0*/  ISETP.GE.OR P0, PT, R6, UR6, P0 ;  /* 0x0000000606007c0c */ /* 0x000fe20008706670 */
[----:B------:R-:W-:Y:S01]  /*23b0*/  IMAD.IADD R26, R26, 0x1, -R13 ;  /* 0x000000011a1a7824 */ /* 0x000fe200078e0a0d */
[----:B------:R-:W-:-:S02]  /*23c0*/  LOP3.LUT R33, R28, R7, R8, 0xfe, !PT ;  /* 0x000000071c217212 */ /* 0x000fc400078efe08 */
[----:B------:R-:W-:-:S09]  /*23d0*/  LOP3.LUT R12, R13, 0x6, R12, 0xf8, !PT ;  /* 0x000000060d0c7812 */ /* 0x000fd200078ef80c */
[----:B------:R-:W-:Y:S05]  /*23e0*/  @P0 BRA `(.L_x_31) ;  /* 0x0000002400b00947 */ /* 0x000fea0003800000 */
[----:B------:R-:W0:Y:S01]  /*23f0*/  LDC.64 R30, c[0x0][0x5c8] ;  /* 0x00017200ff1e7b82 */ /* 0x000e220000000a00 */
[----:B------:R-:W-:Y:S01]  /*2400*/  SHF.R.S32.HI R16, RZ, 0x1f, R69 ;  /* 0x0000001fff107819 */ /* 0x000fe20000011445 */
[----:B------:R-:W-:Y:S01]  /*2410*/  ULDC.64 UR6, c[0x0][0x5d0] ;  /* 0x0001740000067ab9 */ /* 0x000fe20000000a00 */
[----:B------:R-:W-:Y:S01]  /*2420*/  SHF.R.S32.HI R13, RZ, 0x1f, R12 ;  /* 0x0000001fff0d7819 */ /* 0x000fe2000001140c */
[----:B------:R-:W-:Y:S02]  /*2430*/  BSSY B0, `(.L_x_31) ;  /* 0x0000267000007945 */ /* 0x000fe40003800000 */
[----:B------:R-:W-:-:S04]  /*2440*/  IMAD R6, R16, UR6, RZ ;  /* 0x0000000610067c24 */ /* 0x000fc8000f8e02ff */
[C---:B------:R-:W-:Y:S02]  /*2450*/  IMAD R9, R69.reuse, UR7, R6 ;  /* 0x0000000745097c24 */ /* 0x040fe4000f8e0206 */
[----:B------:R-:W-:Y:S01]  /*2460*/  IMAD.WIDE.U32 R6, R69, UR6, R12 ;  /* 0x0000000645067c25 */ /* 0x000fe2000f8e000c */
[----:B------:R-:W-:-:S03]  /*2470*/  ULDC.64 UR6, c[0x0][0x5c0] ;  /* 0x0001700000067ab9 */ /* 0x000fc60000000a00 */
[----:B------:R-:W-:Y:S02]  /*2480*/  IMAD.IADD R7, R7, 0x1, R9 ;  /* 0x0000000107077824 */ /* 0x000fe400078e0209 */
[----:B0-----:R-:W-:-:S04]  /*2490*/  IMAD R8, R29, R30, RZ ;  /* 0x0000001e1d087224 */ /* 0x001fc800078e02ff */
[C---:B------:R-:W-:Y:S02]  /*24a0*/  IMAD R17, R33.reuse, R31, R8 ;  /* 0x0000001f21117224 */ /* 0x040fe400078e0208 */
[----:B------:R-:W-:-:S04]  /*24b0*/  IMAD.WIDE.U32 R8, R33, R30, R6 ;  /* 0x0000001e21087225 */ /* 0x000fc800078e0006 */
[----:B------:R-:W-:Y:S01]  /*24c0*/  IMAD.IADD R9, R9, 0x1, R17 ;  /* 0x0000000109097824 */ /* 0x000fe200078e0211 */
[----:B------:R-:W-:Y:S02]  /*24d0*/  LEA R6, P0, R30, R8, 0x3 ;  /* 0x000000081e067211 */ /* 0x000fe400078018ff */
[----:B------:R-:W-:Y:S02]  /*24e0*/  IADD3 R8, P1, R8, UR6, RZ ;  /* 0x0000000608087c10 */ /* 0x000fe4000ff3e0ff */
[----:B------:R-:W-:Y:S02]  /*24f0*/  LEA.HI.X R7, R30, R9, R31, 0x3, P0 ;  /* 0x000000091e077211 */ /* 0x000fe400000f1c1f */
[----:B----45:R-:W-:Y:S02]  /*2500*/  FSETP.NEU.AND P0, PT, R10, RZ, PT ;  /* 0x000000ff0a00720b */ /* 0x030fe40003f0d000 */
[----:B------:R-:W-:Y:S02]  /*2510*/  IADD3 R6, P2, R6, UR6, RZ ;  /* 0x0000000606067c10 */ /* 0x000fe4000ff5e0ff */
[----:B------:R-:W-:-:S02]  /*2520*/  IADD3.X R9, R9, UR7, RZ, P1, !PT ;  /* 0x0000000709097c10 */ /* 0x000fc40008ffe4ff */
[----:B------:R-:W-:-:S07]  /*2530*/  IADD3.X R7, R7, UR7, RZ, P2, !PT ;  /* 0x0000000707077c10 */ /* 0x000fce00097fe4ff */
[----:B------:R-:W-:Y:S05]  /*2540*/  @!P0 BRA `(.L_x_32) ;  /* 0x0000001c00148947 */ /* 0x000fea0003800000 */
[----:B------:R-:W-:Y:S01]  /*2550*/  ULDC.64 UR6, c[0x0][0x5b8] ;  /* 0x00016e0000067ab9 */ /* 0x000fe20000000a00 */
[----:B------:R-:W-:Y:S01]  /*2560*/  ISETP.GE.AND P0, PT, R26, 0x1, PT ;  /* 0x000000011a00780c */ /* 0x000fe20003f06270 */
[----:B------:R-:W-:Y:S01]  /*2570*/  IMAD R30, R16, UR6, RZ ;  /* 0x00000006101e7c24 */ /* 0x000fe2000f8e02ff */
[----:B------:R-:W-:Y:S01]  /*2580*/  ULDC.64 UR10, c[0x0][0x5a8] ;  /* 0x00016a00000a7ab9 */ /* 0x000fe20000000a00 */
[----:B------:R-:W-:Y:S01]  /*2590*/  IMAD.WIDE.U32 R16, R69, UR6, R12 ;  /* 0x0000000645107c25 */ /* 0x000fe2000f8e000c */
[----:B------:R-:W-:Y:S01]  /*25a0*/  ISETP.LT.OR P3, PT, R25, 0x1, !P0 ;  /* 0x000000011900780c */ /* 0x000fe20004761670 */
[----:B------:R-:W-:Y:S02]  /*25b0*/  BSSY B1, `(.L_x_33) ;  /* 0x000000c000017945 */ /* 0x000fe40003800000 */
[----:B------:R-:W-:Y:S01]  /*25c0*/  IMAD R69, R69, UR7, R30 ;  /* 0x0000000745457c24 */ /* 0x000fe2000f8e021e */
[----:B------:R-:W-:Y:S02]  /*25d0*/  ULDC.64 UR6, c[0x0][0x5b0] ;  /* 0x00016c0000067ab9 */ /* 0x000fe40000000a00 */
[----:B------:R-:W-:-:S02]  /*25e0*/  IMAD R27, R29, UR6, RZ ;  /* 0x000000061d1b7c24 */ /* 0x000fc4000f8e02ff */
[----:B------:R-:W-:Y:S02]  /*25f0*/  IMAD.IADD R17, R17, 0x1, R69 ;  /* 0x0000000111117824 */ /* 0x000fe400078e0245 */
[C---:B------:R-:W-:Y:S02]  /*2600*/  IMAD R27, R33.reuse, UR7, R27 ;  /* 0x00000007211b7c24 */ /* 0x040fe4000f8e021b */
[----:B------:R-:W-:-:S03]  /*2610*/  IMAD.WIDE.U32 R12, R33, UR6, R16 ;  /* 0x00000006210c7c25 */ /* 0x000fc6000f8e0010 */
[----:B------:R-:W-:-:S04]  /*2620*/  IADD3 R12, P1, R12, UR10, RZ ;  /* 0x0000000a0c0c7c10 */ /* 0x000fc8000ff3e0ff */
[--C-:B------:R-:W-:Y:S02]  /*2630*/  IADD3.X R13, R13, UR11, R27.reuse, P1, !PT ;  /* 0x0000000b0d0d7c10 */ /* 0x100fe40008ffe41b */
[----:B------:R-:W-:Y:S01]  /*2640*/  PRMT R27, RZ, 0x7610, R27 ;  /* 0x00007610ff1b7816 */ /* 0x000fe2000000001b */
[----:B------:R-:W-:Y:S06]  /*2650*/  @P3 BRA `(.L_x_34) ;  /* 0x0000000000043947 */ /* 0x000fec0003800000 */
[----:B------:R0:W5:Y:S02]  /*2660*/  LDG.E.U8 R27, desc[UR18][R12.64] ;  /* 0x000000120c1b7981 */ /* 0x000164000c1e1100 */
.L_x_34:
[----:B------:R-:W-:Y:S05]  /*2670*/  BSYNC B1 ;  /* 0x0000000000017941 */ /* 0x000fea0003800000 */
.L_x_33:
[----:B-----5:R-:W-:Y:S01]  /*2680*/  LOP3.LUT R27, R27, 0xff, RZ, 0xc0, !PT ;  /* 0x000000ff1b1b7812 */ /* 0x020fe200078ec0ff */
[----:B------:R-:W-:Y:S01]  /*2690*/  BSSY B1, `(.L_x_35) ;  /* 0x000000c000017945 */ /* 0x000fe20003800000 */
[----:B------:R-:W-:Y:S02]  /*26a0*/  ISETP.GE.AND P1, PT, R26, 0x2, PT ;  /* 0x000000021a00780c */ /* 0x000fe40003f26270 */
[----:B------:R-:W-:Y:S02]  /*26b0*/  F2FP.F16.E5M2.UNPACK_B R27, R27 ;  /* 0x0000001bff1b723e */ /* 0x000fe400020004ff */
[----:B------:R-:W-:-:S03]  /*26c0*/  ISETP.LT.OR P2, PT, R25, 0x1, !P1 ;  /* 0x000000011900780c */ /* 0x000fc60004f41670 */
[----:B------:R-:W-:-:S05]  /*26d0*/  HADD2.F32 R27, -RZ, R27.H0_H0 ;  /* 0x2000001bff1b7230 */ /* 0x000fca0000004100 */
[----:B------:R-:W-:Y:S01]  /*26e0*/  FMUL R30, R27, R10 ;  /* 0x0000000a1b1e7220 */ /* 0x000fe20000400000 */
[----:B------:R-:W-:-:S03]  /*26f0*/  PRMT R27, RZ, 0x7610, R27 ;  /* 0x00007610ff1b7816 */ /* 0x000fc6000000001b */
[----:B--2---:R-:W-:-:S05]  /*2700*/  FFMA R30, R79, R3, R30 ;  /* 0x000000034f1e7223 */ /* 0x004fca000000001e */
[----:B------:R-:W-:-:S05]  /*2710*/  F2FP.SATFINITE.E5M2.F32.PACK_AB_MERGE_C R31, RZ, R30, RZ ;  /* 0x0000001eff1f723e */ /* 0x000fca00048060ff */
[----:B------:R1:W-:Y:S01]  /*2720*/  @!P3 STG.E.U8 desc[UR18][R8.64], R31 ;  /* 0x0000001f0800b986 */ /* 0x0003e2000c101112 */
[----:B------:R-:W-:Y:S05]  /*2730*/  @P2 BRA `(.L_x_36) ;  /* 0x0000000000042947 */ /* 0x000fea0003800000 */
[----:B------:R2:W5:Y:S02]  /*2740*/  LDG.E.U8 R27, desc[UR18][R12.64+0x1] ;  /* 0x000001120c1b7981 */ /* 0x000564000c1e1100 */
.L_x_36:
[----:B------:R-:W-:Y:S05]  /*2750*/  BSYNC B1 ;  /* 0x0000000000017941 */ /* 0x000fea0003800000 */
.L_x_35:
[----:B-----5:R-:W-:Y:S01]  /*2760*/  LOP3.LUT R27, R27, 0xff, RZ, 0xc0, !PT ;  /* 0x000000ff1b1b7812 */ /* 0x020fe200078ec0ff */
[----:B------:R-:W-:Y:S01]  /*2770*/  BSSY B1, `(.L_x_37) ;  /* 0x0000012000017945 */ /* 0x000fe20003800000 */
[----:B-1----:R-:W-:Y:S02]  /*2780*/  IADD3 R31, P3, R33, 0x8, RZ ;  /* 0x00000008211f7810 */ /* 0x002fe40007f7e0ff */
[----:B------:R-:W-:Y:S02]  /*2790*/  F2FP.F16.E5M2.UNPACK_B R27, R27 ;  /* 0x0000001bff1b723e */ /* 0x000fe400020004ff */
[----:B------:R-:W-:Y:S01]  /*27a0*/  ISETP.LT.OR P0, PT, R25, 0x9, !P0 ;  /* 0x000000091900780c */ /* 0x000fe20004701670 */
[----:B------:R-:W-:Y:S02]  /*27b0*/  IMAD.X R28, RZ, RZ, R29, P3 ;  /* 0x000000ffff1c7224 */ /* 0x000fe400018e061d */
[----:B------:R-:W-:Y:S02]  /*27c0*/  HADD2.F32 R27, -RZ, R27.H0_H0 ;  /* 0x2000001bff1b7230 */ /* 0x000fe40000004100 */
[----:B------:R-:W-:-:S02]  /*27d0*/  IMAD R28, R28, UR6, RZ ;  /* 0x000000061c1c7c24 */ /* 0x000fc4000f8e02ff */
[----:B------:R-:W-:-:S04]  /*27e0*/  IMAD.WIDE.U32 R16, R31, UR6, R16 ;  /* 0x000000061f107c25 */ /* 0x000fc8000f8e0010 */
[----:B------:R-:W-:Y:S01]  /*27f0*/  FMUL R27, R27, R10 ;  /* 0x0000000a1b1b7220 */ /* 0x000fe20000400000 */
[----:B------:R-:W-:-:S03]  /*2800*/  IMAD R31, R31, UR7, R28 ;  /* 0x000000071f1f7c24 */ /* 0x000fc6000f8e021c */
[----:B------:R-:W-:Y:S01]  /*2810*/  FFMA R27, R78, R3, R27 ;  /* 0x000000034e1b7223 */ /* 0x000fe2000000001b */
[----:B------:R-:W-:-:S04]  /*2820*/  IADD3 R16, P3, R16, UR10, RZ ;  /* 0x0000000a10107c10 */ /* 0x000fc8000ff7e0ff */
[----:B------:R-:W-:Y:S02]  /*2830*/  F2FP.SATFINITE.E5M2.F32.PACK_AB_MERGE_C R29, RZ, R27, RZ ;  /* 0x0000001bff1d723e */ /* 0x000fe400048060ff */
[----:B------:R-:W-:Y:S02]  /*2840*/  IADD3.X R17, R17, UR11, R31, P3, !PT ;  /* 0x0000000b11117c10 */ /* 0x000fe40009ffe41f */
[----:B------:R-:W-:Y:S01]  /*2850*/  PRMT R27, RZ, 0x7610, R27 ;  /* 0x00007610ff1b7816 */ /* 0x000fe2000000001b */
[----:B------:R1:W-:Y:S01]  /*2860*/  @!P2 STG.E.U8 desc[UR18][R8.64+0x1], R29 ;  /* 0x0000011d0800a986 */ /* 0x0003e2000c101112 */
[----:B------:R-:W-:Y:S05]  /*2870*/  @P0 BRA `(.L_x_38) ;  /* 0x0000000000040947 */ /* 0x000fea0003800000 */
[----:B------:R3:W5:Y:S02]  /*2880*/  LDG.E.U8 R27, desc[UR18][R16.64] ;  /* 0x00000012101b7981 */ /* 0x000764000c1e1100 */
.L_x_38:
[----:B------:R-:W-:Y:S05]  /*2890*/  BSYNC B1 ;  /* 0x0000000000017941 */ /* 0x000fea0003800000 */
.L_x_37:
[----:B-----5:R-:W-:Y:S01]  /*28a0*/  LOP3.LUT R27, R27, 0xff, RZ, 0xc0, !PT ;  /* 0x000000ff1b1b7812 */ /* 0x020fe200078ec0ff */
[----:B------:R-:W-:Y:S01]  /*28b0*/  BSSY B1, `(.L_x_39) ;  /* 0x000000b000017945 */ /* 0x000fe20003800000 */
[----:B------:R-:W-:Y:S02]  /*28c0*/  ISETP.LT.OR P1, PT, R25, 0x9, !P1 ;  /* 0x000000091900780c */ /* 0x000fe40004f21670 */
[----:B------:R-:W-:-:S05]  /*28d0*/  F2FP.F16.E5M2.UNPACK_B R27, R27 ;  /* 0x0000001bff1b723e */ /* 0x000fca00020004ff */
[----:B------:R-:W-:-:S05]  /*28e0*/  HADD2.F32 R27, -RZ, R27.H0_H0 ;  /* 0x2000001bff1b7230 */ /* 0x000fca0000004100 */
[----:B------:R-:W-:Y:S01]  /*28f0*/  FMUL R28, R27, R10 ;  /* 0x0000000a1b1c7220 */ /* 0x000fe20000400000 */
[----:B------:R-:W-:-:S03]  /*2900*/  PRMT R27, RZ, 0x7610, R27 ;  /* 0x00007610ff1b7816 */ /* 0x000fc6000000001b */
[----:B------:R-:W-:-:S05]  /*2910*/  FFMA R28, R77, R3, R28 ;  /* 0x000000034d1c7223 */ /* 0x000fca000000001c */
[----:B-1----:R-:W-:-:S05]  /*2920*/  F2FP.SATFINITE.E5M2.F32.PACK_AB_MERGE_C R29, RZ, R28, RZ ;  /* 0x0000001cff1d723e */ /* 0x002fca00048060ff */
[----:B------:R1:W-:Y:S01]  /*2930*/  @!P0 STG.E.U8 desc[UR18][R6.64], R29 ;  /* 0x0000001d06008986 */ /* 0x0003e2000c101112 */
[----:B------:R-:W-:Y:S05]  /*2940*/  @P1 BRA `(.L_x_40) ;  /* 0x0000000000041947 */ /* 0x000fea0003800000 */
[----:B------:R4:W5:Y:S02]  /*2950*/  LDG.E.U8 R27, desc[UR18][R16.64+0x1] ;  /* 0x00000112101b7981 */ /* 0x000964000c1e1100 */
.L_x_40:
[----:B------:R-:W-:Y:S05]  /*2960*/  BSYNC B1 ;  /* 0x0000000000017941 */ /* 0x000fea0003800000 */
.L_x_39:
[----:B-----5:R-:W-:Y:S01]  /*2970*/  LOP3.LUT R27, R27, 0xff, RZ, 0xc0, !PT ;  /* 0x000000ff1b1b7812 */ /* 0x020fe200078ec0ff */
[----:B------:R-:W-:Y:S01]  /*2980*/  BSSY B1, `(.L_x_41) ;  /* 0x000000c000017945 */ /* 0x000fe20003800000 */
[----:B------:R-:W-:Y:S02]  /*2990*/  ISETP.GE.AND P0, PT, R26, 0x9, PT ;  /* 0x000000091a00780c */ /* 0x000fe40003f06270 */
[----:B------:R-:W-:Y:S02]  /*29a0*/  F2FP.F16.E5M2.UNPACK_B R27, R27 ;  /* 0x0000001bff1b723e */ /* 0x000fe400020004ff */
[----:B------:R-:W-:-:S03]  /*29b0*/  ISETP.LT.OR P2, PT, R25, 0x1, !P0 ;  /* 0x000000011900780c */ /* 0x000fc60004741670 */
[----:B------:R-:W-:-:S05]  /*29c0*/  HADD2.F32 R27, -RZ, R27.H0_H0 ;  /* 0x2000001bff1b7230 */ /* 0x000fca0000004100 */
[----:B------:R-:W-:-:S04]  /*29d0*/  FMUL R27, R27, R10 ;  /* 0x0000000a1b1b7220 */ /* 0x000fc80000400000 */
[----:B------:R-:W-:-:S05]  /*29e0*/  FFMA R27, R76, R3, R27 ;  /* 0x000000034c1b7223 */ /* 0x000fca000000001b */
[----:B-1----:R-:W-:Y:S02]  /*29f0*/  F2FP.SATFINITE.E5M2.F32.PACK_AB_MERGE_C R29, RZ, R27, RZ ;  /* 0x0000001bff1d723e */ /* 0x002fe400048060ff */
[----:B------:R-:W-:-:S03]  /*2a00*/  PRMT R27, RZ, 0x7610, R27 ;  /* 0x00007610ff1b7816 */ /* 0x000fc6000000001b */
[----:B------:R1:W-:Y:S01]  /*2a10*/  @!P1 STG.E.U8 desc[UR18][R6.64+0x1], R29 ;  /* 0x0000011d06009986 */ /* 0x0003e2000c101112 */
[----:B------:R-:W-:Y:S05]  /*2a20*/  @P2 BRA `(.L_x_42) ;  /* 0x0000000000042947 */ /* 0x000fea0003800000 */
[----:B------:R0:W5:Y:S02]  /*2a30*/  LDG.E.U8 R27, desc[UR18][R12.64+0x8] ;  /* 0x000008120c1b7981 */ /* 0x000164000c1e1100 */
.L_x_42:
[----:B------:R-:W-:Y:S05]  /*2a40*/  BSYNC B1 ;  /* 0x0000000000017941 */ /* 0x000fea0003800000 */
.L_x_41:
        /* <DEDUP_REMOVED lines=13> */
.L_x_44:
[----:B------:R-:W-:Y:S05]  /*2b20*/  BSYNC B1 ;  /* 0x0000000000017941 */ /* 0x000fea0003800000 */
.L_x_43:
[----:B-----5:R-:W-:Y:S01]  /*2b30*/  LOP3.LUT R27, R27, 0xff, RZ, 0xc0, !PT ;  /* 0x000000ff1b1b7812 */ /* 0x020fe200078ec0ff */
[----:B------:R-:W-:Y:S01]  /*2b40*/  BSSY B1, `(.L_x_45) ;  /* 0x000000b000017945 */ /* 0x000fe20003800000 */
[----:B------:R-:W-:Y:S02]  /*2b50*/  ISETP.LT.OR P0, PT, R25, 0x9, !P0 ;  /* 0x000000091900780c */ /* 0x000fe40004701670 */
[----:B------:R-:W-:-:S05]  /*2b60*/  F2FP.F16.E5M2.UNPACK_B R27, R27 ;  /* 0x0000001bff1b723e */ /* 0x000fca00020004ff */
        /* <DEDUP_REMOVED lines=8> */
.L_x_46:
[----:B------:R-:W-:Y:S05]  /*2bf0*/  BSYNC B1 ;  /* 0x0000000000017941 */ /* 0x000fea0003800000 */
.L_x_45:
        /* <DEDUP_REMOVED lines=12> */
.L_x_48:
[----:B------:R-:W-:Y:S05]  /*2cc0*/  BSYNC B1 ;  /* 0x0000000000017941 */ /* 0x000fea0003800000 */
.L_x_47:
        /* <DEDUP_REMOVED lines=13> */
.L_x_50:
[----:B------:R-:W-:Y:S05]  /*2da0*/  BSYNC B1 ;  /* 0x0000000000017941 */ /* 0x000fea0003800000 */
.L_x_49:
        /* <DEDUP_REMOVED lines=13> */
.L_x_52:
[----:B------:R-:W-:Y:S05]  /*2e80*/  BSYNC B1 ;  /* 0x0000000000017941 */ /* 0x000fea0003800000 */
.L_x_51:
        /* <DEDUP_REMOVED lines=12> */
.L_x_54:
[----:B------:R-:W-:Y:S05]  /*2f50*/  BSYNC B1 ;  /* 0x0000000000017941 */ /* 0x000fea0003800000 */
.L_x_53:
        /* <DEDUP_REMOVED lines=12> */
.L_x_56:
[----:B------:R-:W-:Y:S05]  /*3020*/  BSYNC B1 ;  /* 0x0000000000017941 */ /* 0x000fea0003800000 */
.L_x_55:
        /* <DEDUP_REMOVED lines=13> */
.L_x_58:
[----:B------:R-:W-:Y:S05]  /*3100*/  BSYNC B1 ;  /* 0x0000000000017941 */ /* 0x000fea0003800000 */
.L_x_57:
        /* <DEDUP_REMOVED lines=13> */
.L_x_60:
[----:B------:R-:W-:Y:S05]  /*31e0*/  BSYNC B1 ;  /* 0x0000000000017941 */ /* 0x000fea0003800000 */
.L_x_59:
        /* <DEDUP_REMOVED lines=12> */
.L_x_62:
[----:B------:R-:W-:Y:S05]  /*32b0*/  BSYNC B1 ;  /* 0x0000000000017941 */ /* 0x000fea0003800000 */
.L_x_61:
        /* <DEDUP_REMOVED lines=12> */
.L_x_64:
[----:B------:R-:W-:Y:S05]  /*3380*/  BSYNC B1 ;  /* 0x0000000000017941 */ /* 0x000fea0003800000 */
.L_x_63:
        /* <DEDUP_REMOVED lines=13> */
.L_x_66:
[----:B------:R-:W-:Y:S05]  /*3460*/  BSYNC B1 ;  /* 0x0000000000017941 */ /* 0x000fea0003800000 */
.L_x_65:
        /* <DEDUP_REMOVED lines=13> */
.L_x_68:
[----:B------:R-:W-:Y:S05]  /*3540*/  BSYNC B1 ;  /* 0x0000000000017941 */ /* 0x000fea0003800000 */
.L_x_67:
        /* <DEDUP_REMOVED lines=12> */
.L_x_70:
[----:B------:R-:W-:Y:S05]  /*3610*/  BSYNC B1 ;  /* 0x0000000000017941 */ /* 0x000fea0003800000 */
.L_x_69:
        /* <DEDUP_REMOVED lines=12> */
.L_x_72:
[----:B------:R-:W-:Y:S05]  /*36e0*/  BSYNC B1 ;  /* 0x0000000000017941 */ /* 0x000fea0003800000 */
.L_x_71:
        /* <DEDUP_REMOVED lines=13> */
.L_x_74:
[----:B------:R-:W-:Y:S05]  /*37c0*/  BSYNC B1 ;  /* 0x0000000000017941 */ /* 0x000fea0003800000 */
.L_x_73:
        /* <DEDUP_REMOVED lines=13> */
.L_x_76:
[----:B------:R-:W-:Y:S05]  /*38a0*/  BSYNC B1 ;  /* 0x0000000000017941 */ /* 0x000fea0003800000 */
.L_x_75:
        /* <DEDUP_REMOVED lines=12> */
.L_x_78:
[----:B------:R-:W-:Y:S05]  /*3970*/  BSYNC B1 ;  /* 0x0000000000017941 */ /* 0x000fea0003800000 */
.L_x_77:
[----:B-----5:R-:W-:Y:S01]  /*3980*/  LOP3.LUT R27, R27, 0xff, RZ, 0xc0, !PT ;  /* 0x000000ff1b1b7812 */ /* 0x020fe200078ec0ff */
[----:B------:R-:W-:Y:S01]  /*3990*/  BSSY B1, `(.L_x_79) ;  /* 0x000000b000017945 */ /* 0x000fe20003800000 */
[----:B------:R-:W-:Y:S02]  /*39a0*/  ISETP.LT.OR P1, PT, R25, 0x9, !P1 ;  /* 0x000000091900780c */ /* 0x000fe40004f21670 */
[----:B------:R-:W-:-:S05]  /*39b0*/  F2FP.F16.E5M2.UNPACK_B R27, R27 ;  /* 0x0000001bff1b723e */ /* 0x000fca00020004ff */
[----:B------:R-:W-:-:S05]  /*39c0*/  HADD2.F32 R27, -RZ, R27.H0_H0 ;  /* 0x2000001bff1b7230 */ /* 0x000fca0000004100 */
[----:B------:R-:W-:-:S04]  /*39d0*/  FMUL R28, R27, R10 ;  /* 0x0000000a1b1c7220 */ /* 0x000fc80000400000 */
[----:B------:R-:W-:Y:S01]  /*39e0*/  FFMA R28, R23, R3, R28 ;  /* 0x00000003171c7223 */ /* 0x000fe2000000001c */
[----:B------:R-:W-:-:S04]  /*39f0*/  PRMT R23, RZ, 0x7610, R23 ;  /* 0x00007610ff177816 */ /* 0x000fc80000000017 */
[----:B------:R-:W-:-:S05]  /*3a00*/  F2FP.SATFINITE.E5M2.F32.PACK_AB_MERGE_C R27, RZ, R28, RZ ;  /* 0x0000001cff1b723e */ /* 0x000fca00048060ff */
[----:B------:R0:W-:Y:S01]  /*3a10*/  @!P0 STG.E.U8 desc[UR18][R6.64+0x28], R27 ;  /* 0x0000281b06008986 */ /* 0x0001e2000c101112 */
[----:B------:R-:W-:Y:S05]  /*3a20*/  @P1 BRA `(.L_x_80) ;  /* 0x0000000000041947 */ /* 0x000fea0003800000 */
[----:B------:R0:W5:Y:S02]  /*3a30*/  LDG.E.U8 R23, desc[UR18][R16.64+0x29] ;  /* 0x0000291210177981 */ /* 0x000164000c1e1100 */
.L_x_80:
[----:B------:R-:W-:Y:S05]  /*3a40*/  BSYNC B1 ;  /* 0x0000000000017941 */ /* 0x000fea0003800000 */
.L_x_79:
        /* <DEDUP_REMOVED lines=8> */
[----:B0-----:R-:W-:Y:S02]  /*3ad0*/  F2FP.SATFINITE.E5M2.F32.PACK_AB_MERGE_C R27, RZ, R23, RZ ;  /* 0x00000017ff1b723e */ /* 0x001fe400048060ff */
[----:B------:R-:W-:-:S03]  /*3ae0*/  PRMT R23, RZ, 0x7610, R23 ;  /* 0x00007610ff177816 */ /* 0x000fc60000000017 */
[----:B------:R0:W-:Y:S01]  /*3af0*/  @!P1 STG.E.U8 desc[UR18][R6.64+0x29], R27 ;  /* 0x0000291b06009986 */ /* 0x0001e2000c101112 */
[----:B------:R-:W-:Y:S05]  /*3b00*/  @P2 BRA `(.L_x_82) ;  /* 0x0000000000042947 */ /* 0x000fea0003800000 */
[----:B------:R0:W5:Y:S02]  /*3b10*/  LDG.E.U8 R23, desc[UR18][R12.64+0x30] ;  /* 0x000030120c177981 */ /* 0x000164000c1e1100 */
.L_x_82:
[----:B------:R-:W-:Y:S05]  /*3b20*/  BSYNC B1 ;  /* 0x0000000000017941 */ /* 0x000fea0003800000 */
.L_x_81:
[----:B-----5:R-:W-:Y:S01]  /*3b30*/  LOP3.LUT R23, R23, 0xff, RZ, 0xc0, !PT ;  /* 0x000000ff17177812 */ /* 0x020fe200078ec0ff */
[----:B------:R-:W-:Y:S01]  /*3b40*/  BSSY B1, `(.L_x_83) ;  /* 0x000000c000017945 */ /* 0x000fe20003800000 */
[----:B------:R-:W-:Y:S02]  /*3b50*/  ISETP.GE.AND P1, PT, R26, 0x32, PT ;  /* 0x000000321a00780c */ /* 0x000fe40003f26270 */
[----:B------:R-:W-:Y:S02]  /*3b60*/  F2FP.F16.E5M2.UNPACK_B R23, R23 ;  /* 0x00000017ff17723e */ /* 0x000fe400020004ff */
[----:B------:R-:W-:-:S03]  /*3b70*/  ISETP.LT.OR P3, PT, R25, 0x1, !P1 ;  /* 0x000000011900780c */ /* 0x000fc60004f61670 */
        /* <DEDUP_REMOVED lines=8> */
.L_x_84:
[----:B------:R-:W-:Y:S05]  /*3c00*/  BSYNC B1 ;  /* 0x0000000000017941 */ /* 0x000fea0003800000 */
.L_x_83:
[----:B-----5:R-:W-:Y:S01]  /*3c10*/  LOP3.LUT R21, R21, 0xff, RZ, 0xc0, !PT ;  /* 0x000000ff15157812 */ /* 0x020fe200078ec0ff */
[----:B------:R-:W-:Y:S01]  /*3c20*/  BSSY B1, `(.L_x_85) ;  /* 0x000000b000017945 */ /* 0x000fe20003800000 */
[----:B------:R-:W-:Y:S02]  /*3c30*/  ISETP.LT.OR P0, PT, R25, 0x9, !P0 ;  /* 0x000000091900780c */ /* 0x000fe40004701670 */
[----:B------:R-:W-:-:S05]  /*3c40*/  F2FP.F16.E5M2.UNPACK_B R21, R21 ;  /* 0x00000015ff15723e */ /* 0x000fca00020004ff */
        /* <DEDUP_REMOVED lines=8> */
.L_x_86:
[----:B------:R-:W-:Y:S05]  /*3cd0*/  BSYNC B1 ;  /* 0x0000000000017941 */ /* 0x000fea0003800000 */
.L_x_85:
        /* <DEDUP_REMOVED lines=12> */
.L_x_88:
[----:B------:R-:W-:Y:S05]  /*3da0*/  BSYNC B1 ;  /* 0x0000000000017941 */ /* 0x000fea0003800000 */
.L_x_87:
        /* <DEDUP_REMOVED lines=13> */
.L_x_90:
[----:B------:R-:W-:Y:S05]  /*3e80*/  BSYNC B1 ;  /* 0x0000000000017941 */ /* 0x000fea0003800000 */
.L_x_89:
        /* <DEDUP_REMOVED lines=13> */
.L_x_92:
[----:B------:R-:W-:Y:S05]  /*3f60*/  BSYNC B1 ;  /* 0x0000000000017941 */ /* 0x000fea0003800000 */
.L_x_91:
[----:B-----5:R-:W-:Y:S01]  /*3f70*/  LOP3.LUT R15, R15, 0xff, RZ, 0xc0, !PT ;  /* 0x000000ff0f0f7812 */ /* 0x020fe200078ec0ff */
[----:B------:R-:W-:Y:S01]  /*3f80*/  BSSY B1, `(.L_x_93) ;  /* 0x000000b000017945 */ /* 0x000fe20003800000 */
[----:B------:R-:W-:Y:S02]  /*3f90*/  ISETP.LT.OR P0, PT, R25, 0x9, !P0 ;  /* 0x000000091900780c */ /* 0x000fe40004701670 */
[----:B------:R-:W-:Y:S02]  /*3fa0*/  F2FP.F16.E5M2.UNPACK_B R15, R15 ;  /* 0x0000000fff0f723e */ /* 0x000fe400020004ff */
[----:B0-2---:R-:W-:-:S03]  /*3fb0*/  PRMT R12, RZ, 0x7610, R12 ;  /* 0x00007610ff0c7816 */ /* 0x005fc6000000000c */
[----:B------:R-:W-:-:S05]  /*3fc0*/  HADD2.F32 R15, -RZ, R15.H0_H0 ;  /* 0x2000000fff0f7230 */ /* 0x000fca0000004100 */
[----:B------:R-:W-:-:S04]  /*3fd0*/  FMUL R15, R15, R10 ;  /* 0x0000000a0f0f7220 */ /* 0x000fc80000400000 */
[----:B------:R-:W-:-:S05]  /*3fe0*/  FFMA R15, R18, R3, R15 ;  /* 0x00000003120f7223 */ /* 0x000fca000000000f */
[----:B------:R-:W-:-:S05]  /*3ff0*/  F2FP.SATFINITE.E5M2.F32.PACK_AB_MERGE_C R15, RZ, R15, RZ ;  /* 0x0000000fff0f723e */ /* 0x000fca00048060ff */
[----:B------:R0:W-:Y:S01]  /*4000*/  @!P3 STG.E.U8 desc[UR18][R8.64+0x39], R15 ;  /* 0x0000390f0800b986 */ /* 0x0001e2000c101112 */
[----:B------:R-:W-:Y:S05]  /*4010*/  @P0 BRA `(.L_x_94) ;  /* 0x0000000000040947 */ /* 0x000fea0003800000 */
[----:B------:R2:W5:Y:S02]  /*4020*/  LDG.E.U8 R12, desc[UR18][R16.64+0x38] ;  /* 0x00003812100c7981 */ /* 0x000564000c1e1100 */
.L_x_94:
[----:B------:R-:W-:Y:S05]  /*4030*/  BSYNC B1 ;  /* 0x0000000000017941 */ /* 0x000fea0003800000 */
.L_x_93:
[----:B-----5:R-:W-:Y:S01]  /*4040*/  LOP3.LUT R12, R12, 0xff, RZ, 0xc0, !PT ;  /* 0x000000ff0c0c7812 */ /* 0x020fe200078ec0ff */
[----:B------:R-:W-:Y:S01]  /*4050*/  BSSY B1, `(.L_x_95) ;  /* 0x000000b000017945 */ /* 0x000fe20003800000 */
[----:B------:R-:W-:Y:S02]  /*4060*/  ISETP.LT.OR P1, PT, R25, 0x9, !P1 ;  /* 0x000000091900780c */ /* 0x000fe40004f21670 */
[----:B------:R-:W-:-:S05]  /*4070*/  F2FP.F16.E5M2.UNPACK_B R12, R12 ;  /* 0x0000000cff0c723e */ /* 0x000fca00020004ff */
[----:B01----:R-:W-:-:S05]  /*4080*/  HADD2.F32 R9, -RZ, R12.H0_H0 ;  /* 0x2000000cff097230 */ /* 0x003fca0000004100 */
[----:B------:R-:W-:-:S04]  /*4090*/  FMUL R8, R9, R10 ;  /* 0x0000000a09087220 */ /* 0x000fc80000400000 */
[----:B------:R-:W-:-:S05]  /*40a0*/  FFMA R8, R11, R3, R8 ;  /* 0x000000030b087223 */ /* 0x000fca0000000008 */
[----:B------:R-:W-:Y:S02]  /*40b0*/  F2FP.SATFINITE.E5M2.F32.PACK_AB_MERGE_C R9, RZ, R8, RZ ;  /* 0x00000008ff09723e */ /* 0x000fe400048060ff */
[----:B------:R-:W-:-:S03]  /*40c0*/  PRMT R8, RZ, 0x7610, R8 ;  /* 0x00007610ff087816 */ /* 0x000fc60000000008 */
[----:B------:R0:W-:Y:S01]  /*40d0*/  @!P0 STG.E.U8 desc[UR18][R6.64+0x38], R9 ;  /* 0x0000380906008986 */ /* 0x0001e2000c101112 */
[----:B------:R-:W-:Y:S05]  /*40e0*/  @P1 BRA `(.L_x_96) ;  /* 0x0000000000041947 */ /* 0x000fea0003800000 */
[----:B------:R1:W5:Y:S02]  /*40f0*/  LDG.E.U8 R8, desc[UR18][R16.64+0x39] ;  /* 0x0000391210087981 */ /* 0x000364000c1e1100 */
.L_x_96:
[----:B------:R-:W-:Y:S05]  /*4100*/  BSYNC B1 ;  /* 0x0000000000017941 */ /* 0x000fea0003800000 */
.L_x_95:
[----:B------:R-:W-:Y:S05]  /*4110*/  @P1 BRA `(.L_x_97) ;  /* 0x0000000800601947 */ /* 0x000fea0003800000 */
[----:B-----5:R-:W-:-:S04]  /*4120*/  LOP3.LUT R8, R8, 0xff, RZ, 0xc0, !PT ;  /* 0x000000ff08087812 */ /* 0x020fc800078ec0ff */
[----:B------:R-:W-:-:S05]  /*4130*/  F2FP.F16.E5M2.UNPACK_B R8, R8 ;  /* 0x00000008ff08723e */ /* 0x000fca00020004ff */
[----:B0-----:R-:W-:-:S05]  /*4140*/  HADD2.F32 R9, -RZ, R8.H0_H0 ;  /* 0x20000008ff097230 */ /* 0x001fca0000004100 */
[----:B------:R-:W-:-:S04]  /*4150*/  FMUL R9, R9, R10 ;  /* 0x0000000a09097220 */ /* 0x000fc80000400000 */
[----:B------:R-:W-:-:S05]  /*4160*/  FFMA R9, R14, R3, R9 ;  /* 0x000000030e097223 */ /* 0x000fca0000000009 */
[----:B------:R-:W-:-:S05]  /*4170*/  F2FP.SATFINITE.E5M2.F32.PACK_AB_MERGE_C R9, RZ, R9, RZ ;  /* 0x00000009ff09723e */ /* 0x000fca00048060ff */
[----:B------:R0:W-:Y:S01]  /*4180*/  STG.E.U8 desc[UR18][R6.64+0x39], R9 ;  /* 0x0000390906007986 */ /* 0x0001e2000c101112 */
[----:B------:R-:W-:Y:S05]  /*4190*/  BRA `(.L_x_97) ;  /* 0x0000000800407947 */ /* 0x000fea0003800000 */
.L_x_32:
[C---:B------:R-:W-:Y:S01]  /*41a0*/  ISETP.GE.AND P3, PT, R26.reuse, 0x1, PT ;  /* 0x000000011a00780c */ /* 0x040fe20003f66270 */
[-C--:B--2---:R-:W-:Y:S01]  /*41b0*/  FMUL R79, R79, R3.reuse ;  /* 0x000000034f4f7220 */ /* 0x084fe20000400000 */
[----:B------:R-:W-:Y:S01]  /*41c0*/  ISETP.GE.AND P0, PT, R26, 0x2, PT ;  /* 0x000000021a00780c */ /* 0x000fe20003f06270 */
[-C--:B------:R-:W-:Y:S01]  /*41d0*/  FMUL R78, R78, R3.reuse ;  /* 0x000000034e4e7220 */ /* 0x080fe20000400000 */
[----:B------:R-:W-:Y:S01]  /*41e0*/  ISETP.LT.OR P1, PT, R25, 0x1, !P3 ;  /* 0x000000011900780c */ /* 0x000fe20005f21670 */
[-C--:B------:R-:W-:Y:S01]  /*41f0*/  FMUL R77, R77, R3.reuse ;  /* 0x000000034d4d7220 */ /* 0x080fe20000400000 */
[C---:B------:R-:W-:Y:S01]  /*4200*/  ISETP.LT.OR P2, PT, R25.reuse, 0x1, !P0 ;  /* 0x000000011900780c */ /* 0x040fe20004741670 */
[-C--:B------:R-:W-:Y:S01]  /*4210*/  FMUL R76, R76, R3.reuse ;  /* 0x000000034c4c7220 */ /* 0x080fe20000400000 */
[----:B------:R-:W-:Y:S01]  /*4220*/  ISETP.LT.OR P3, PT, R25, 0x9, !P3 ;  /* 0x000000091900780c */ /* 0x000fe20005f61670 */
[----:B------:R-:W-:Y:S01]  /*4230*/  FMUL R75, R75, R3 ;  /* 0x000000034b4b7220 */ /* 0x000fe20000400000 */
[----:B------:R-:W-:Y:S01]  /*4240*/  F2FP.SATFINITE.E5M2.F32.PACK_AB_MERGE_C R79, RZ, R79, RZ ;  /* 0x0000004fff4f723e */ /* 0x000fe200048060ff */
[-C--:B------:R-:W-:Y:S01]  /*4250*/  FMUL R74, R74, R3.reuse ;  /* 0x000000034a4a7220 */ /* 0x080fe20000400000 */
[----:B------:R-:W-:Y:S01]  /*4260*/  F2FP.SATFINITE.E5M2.F32.PACK_AB_MERGE_C R13, RZ, R78, RZ ;  /* 0x0000004eff0d723e */ /* 0x000fe200048060ff */
[----:B------:R-:W-:Y:S01]  /*4270*/  FMUL R73, R73, R3 ;  /* 0x0000000349497220 */ /* 0x000fe20000400000 */
[----:B------:R-:W-:Y:S01]  /*4280*/  F2FP.SATFINITE.E5M2.F32.PACK_AB_MERGE_C R77, RZ, R77, RZ ;  /* 0x0000004dff4d723e */ /* 0x000fe200048060ff */
[-C--:B------:R-:W-:Y:S01]  /*4290*/  FMUL R72, R72, R3.reuse ;  /* 0x0000000348487220 */ /* 0x080fe20000400000 */
[----:B------:R-:W-:Y:S01]  /*42a0*/  ISETP.LT.OR P0, PT, R25, 0x9, !P0 ;  /* 0x000000091900780c */ /* 0x000fe20004701670 */
[----:B------:R-:W-:Y:S01]  /*42b0*/  @!P1 STG.E.U8 desc[UR18][R8.64], R79 ;  /* 0x0000004f08009986 */ /* 0x000fe2000c101112 */
[C---:B------:R-:W-:Y:S01]  /*42c0*/  ISETP.GE.AND P1, PT, R26.reuse, 0x9, PT ;  /* 0x000000091a00780c */ /* 0x040fe20003f26270 */
[----:B------:R-:W-:Y:S01]  /*42d0*/  FMUL R71, R71, R3 ;  /* 0x0000000347477220 */ /* 0x000fe20000400000 */
[----:B------:R-:W-:Y:S01]  /*42e0*/  F2FP.SATFINITE.E5M2.F32.PACK_AB_MERGE_C R75, RZ, R75, RZ ;  /* 0x0000004bff4b723e */ /* 0x000fe200048060ff */
[----:B------:R0:W-:Y:S01]  /*42f0*/  @!P2 STG.E.U8 desc[UR18][R8.64+0x1], R13 ;  /* 0x0000010d0800a986 */ /* 0x0001e2000c101112 */
[----:B------:R-:W-:Y:S01]  /*4300*/  ISETP.GE.AND P2, PT, R26, 0xa, PT ;  /* 0x0000000a1a00780c */ /* 0x000fe20003f46270 */
[-C--:B------:R-:W-:Y:S01]  /*4310*/  FMUL R70, R70, R3.reuse ;  /* 0x0000000346467220 */ /* 0x080fe20000400000 */
[----:B------:R-:W-:Y:S01]  /*4320*/  F2FP.SATFINITE.E5M2.F32.PACK_AB_MERGE_C R17, RZ, R74, RZ ;  /* 0x0000004aff11723e */ /* 0x000fe200048060ff */
[----:B------:R-:W-:Y:S01]  /*4330*/  @!P3 STG.E.U8 desc[UR18][R6.64], R77 ;  /* 0x0000004d0600b986 */ /* 0x000fe2000c101112 */
[C---:B------:R-:W-:Y:S01]  /*4340*/  ISETP.LT.OR P3, PT, R25.reuse, 0x1, !P1 ;  /* 0x000000011900780c */ /* 0x040fe20004f61670 */
[-C--:B------:R-:W-:Y:S01]  /*4350*/  FMUL R68, R68, R3.reuse ;  /* 0x0000000344447220 */ /* 0x080fe20000400000 */
[----:B------:R-:W-:Y:S01]  /*4360*/  ISETP.LT.OR P5, PT, R25, 0x1, !P2 ;  /* 0x000000011900780c */ /* 0x000fe200057a1670 */
[-C--:B------:R-:W-:Y:S01]  /*4370*/  FMUL R67, R67, R3.reuse ;  /* 0x0000000343437220 */ /* 0x080fe20000400000 */
[----:B------:R-:W-:Y:S01]  /*4380*/  ISETP.LT.OR P1, PT, R25, 0x9, !P1 ;  /* 0x000000091900780c */ /* 0x000fe20004f21670 */
[----:B------:R-:W-:Y:S01]  /*4390*/  FMUL R65, R65, R3 ;  /* 0x0000000341417220 */ /* 0x000fe20000400000 */
[----:B------:R-:W-:Y:S01]  /*43a0*/  F2FP.SATFINITE.E5M2.F32.PACK_AB_MERGE_C R73, RZ, R73, RZ ;  /* 0x00000049ff49723e */ /* 0x000fe200048060ff */
[-C--:B------:R-:W-:Y:S01]  /*43b0*/  FMUL R66, R66, R3.reuse ;  /* 0x0000000342427220 */ /* 0x080fe20000400000 */
[----:B0-----:R-:W-:Y:S01]  /*43c0*/  F2FP.SATFINITE.E5M2.F32.PACK_AB_MERGE_C R13, RZ, R76, RZ ;  /* 0x0000004cff0d723e */ /* 0x001fe200048060ff */
[-C--:B------:R-:W-:Y:S01]  /*43d0*/  FMUL R64, R64, R3.reuse ;  /* 0x0000000340407220 */ /* 0x080fe20000400000 */
[----:B------:R-:W-:Y:S01]  /*43e0*/  ISETP.LT.OR P2, PT, R25, 0x9, !P2 ;  /* 0x000000091900780c */ /* 0x000fe20005741670 */
[-C--:B------:R-:W-:Y:S01]  /*43f0*/  FMUL R63, R63, R3.reuse ;  /* 0x000000033f3f7220 */ /* 0x080fe20000400000 */
[----:B------:R-:W-:Y:S01]  /*4400*/  F2FP.SATFINITE.E5M2.F32.PACK_AB_MERGE_C R27, RZ, R72, RZ ;  /* 0x00000048ff1b723e */ /* 0x000fe200048060ff */
[----:B------:R0:W-:Y:S01]  /*4410*/  @!P0 STG.E.U8 desc[UR18][R6.64+0x1], R13 ;  /* 0x0000010d06008986 */ /* 0x0001e2000c101112 */
[C---:B------:R-:W-:Y:S01]  /*4420*/  ISETP.GE.AND P0, PT, R26.reuse, 0x11, PT ;  /* 0x000000111a00780c */ /* 0x040fe20003f06270 */
[----:B------:R-:W-:Y:S01]  /*4430*/  FMUL R61, R61, R3 ;  /* 0x000000033d3d7220 */ /* 0x000fe20000400000 */
[----:B------:R-:W-:Y:S01]  /*4440*/  F2FP.SATFINITE.E5M2.F32.PACK_AB_MERGE_C R71, RZ, R71, RZ ;  /* 0x00000047ff47723e */ /* 0x000fe200048060ff */
[----:B------:R-:W-:Y:S01]  /*4450*/  @!P3 STG.E.U8 desc[UR18][R8.64+0x8], R75 ;  /* 0x0000084b0800b986 */ /* 0x000fe2000c101112 */
[----:B------:R-:W-:Y:S01]  /*4460*/  ISETP.GE.AND P3, PT, R26, 0x12, PT ;  /* 0x000000121a00780c */ /* 0x000fe20003f66270 */
[----:B------:R-:W-:Y:S01]  /*4470*/  FMUL R62, R62, R3 ;  /* 0x000000033e3e7220 */ /* 0x000fe20000400000 */
[----:B------:R-:W-:Y:S01]  /*4480*/  F2FP.SATFINITE.E5M2.F32.PACK_AB_MERGE_C R67, RZ, R67, RZ ;  /* 0x00000043ff43723e */ /* 0x000fe200048060ff */
[----:B------:R1:W-:Y:S01]  /*4490*/  @!P5 STG.E.U8 desc[UR18][R8.64+0x9], R17 ;  /* 0x000009110800d986 */ /* 0x0003e2000c101112 */
[----:B------:R-:W-:Y:S01]  /*44a0*/  ISETP.LT.OR P5, PT, R25, 0x1, !P3 ;  /* 0x000000011900780c */ /* 0x000fe20005fa1670 */
[-C--:B------:R-:W-:Y:S01]  /*44b0*/  FMUL R59, R59, R3.reuse ;  /* 0x000000033b3b7220 */ /* 0x080fe20000400000 */
[C---:B------:R-:W-:Y:S01]  /*44c0*/  ISETP.LT.OR P3, PT, R25.reuse, 0x9, !P3 ;  /* 0x000000091900780c */ /* 0x040fe20005f61670 */
[----:B------:R-:W-:Y:S01]  /*44d0*/  @!P1 STG.E.U8 desc[UR18][R6.64+0x8], R73 ;  /* 0x0000084906009986 */ /* 0x000fe2000c101112 */
[----:B------:R-:W-:Y:S01]  /*44e0*/  ISETP.LT.OR P1, PT, R25, 0x1, !P0 ;  /* 0x000000011900780c */ /* 0x000fe20004721670 */
[-C--:B------:R-:W-:Y:S01]  /*44f0*/  FMUL R60, R60, R3.reuse ;  /* 0x000000033c3c7220 */ /* 0x080fe20000400000 */
[----:B0-----:R-:W-:Y:S01]  /*4500*/  F2FP.SATFINITE.E5M2.F32.PACK_AB_MERGE_C R13, RZ, R70, RZ ;  /* 0x00000046ff0d723e */ /* 0x001fe200048060ff */
[----:B------:R-:W-:Y:S01]  /*4510*/  @!P2 STG.E.U8 desc[UR18][R6.64+0x9], R27 ;  /* 0x0000091b0600a986 */ /* 0x000fe2000c101112 */
[----:B------:R-:W-:Y:S01]  /*4520*/  ISETP.GE.AND P2, PT, R26, 0x19, PT ;  /* 0x000000191a00780c */ /* 0x000fe20003f46270 */
[-C--:B------:R-:W-:Y:S01]  /*4530*/  FMUL R57, R57, R3.reuse ;  /* 0x0000000339397220 */ /* 0x080fe20000400000 */
[C---:B------:R-:W-:Y:S01]  /*4540*/  ISETP.LT.OR P0, PT, R25.reuse, 0x9, !P0 ;  /* 0x000000091900780c */ /* 0x040fe20004701670 */
[-C--:B------:R-:W-:Y:S01]  /*4550*/  FMUL R58, R58, R3.reuse ;  /* 0x000000033a3a7220 */ /* 0x080fe20000400000 */
[----:B------:R-:W-:Y:S01]  /*4560*/  ISETP.LT.OR P6, PT, R25, 0x1, !P2 ;  /* 0x000000011900780c */ /* 0x000fe200057c1670 */
[----:B------:R0:W-:Y:S01]  /*4570*/  @!P5 STG.E.U8 desc[UR18][R8.64+0x11], R13 ;  /* 0x0000110d0800d986 */ /* 0x0001e2000c101112 */
[----:B-1----:R-:W-:Y:S01]  /*4580*/  F2FP.SATFINITE.E5M2.F32.PACK_AB_MERGE_C R17, RZ, R68, RZ ;  /* 0x00000044ff11723e */ /* 0x002fe200048060ff */
[----:B------:R-:W-:Y:S01]  /*4590*/  FMUL R56, R56, R3 ;  /* 0x0000000338387220 */ /* 0x000fe20000400000 */
[----:B------:R-:W-:Y:S01]  /*45a0*/  F2FP.SATFINITE.E5M2.F32.PACK_AB_MERGE_C R65, RZ, R65, RZ ;  /* 0x00000041ff41723e */ /* 0x000fe200048060ff */
[----:B------:R-:W-:Y:S01]  /*45b0*/  @!P1 STG.E.U8 desc[UR18][R8.64+0x10], R71 ;  /* 0x0000104708009986 */ /* 0x000fe2000c101112 */
[----:B------:R-:W-:Y:S01]  /*45c0*/  ISETP.GE.AND P1, PT, R26, 0x1a, PT ;  /* 0x0000001a1a00780c */ /* 0x000fe20003f26270 */
[-C--:B------:R-:W-:Y:S01]  /*45d0*/  FMUL R23, R23, R3.reuse ;  /* 0x0000000317177220 */ /* 0x080fe20000400000 */
[C---:B------:R-:W-:Y:S01]  /*45e0*/  ISETP.LT.OR P2, PT, R25.reuse, 0x9, !P2 ;  /* 0x000000091900780c */ /* 0x040fe20005741670 */
[----:B------:R1:W-:Y:S01]  /*45f0*/  @!P3 STG.E.U8 desc[UR18][R6.64+0x11], R17 ;  /* 0x000011110600b986 */ /* 0x0003e2000c101112 */
[----:B------:R-:W-:Y:S01]  /*4600*/  ISETP.LT.OR P5, PT, R25, 0x1, !P1 ;  /* 0x000000011900780c */ /* 0x000fe20004fa1670 */
[-C--:B------:R-:W-:Y:S01]  /*4610*/  FMUL R21, R21, R3.reuse ;  /* 0x0000000315157220 */ /* 0x080fe20000400000 */
[----:B------:R-:W-:Y:S01]  /*4620*/  ISETP.LT.OR P3, PT, R25, 0x9, !P1 ;  /* 0x000000091900780c */ /* 0x000fe20004f61670 */
[----:B------:R-:W-:Y:S01]  /*4630*/  @!P0 STG.E.U8 desc[UR18][R6.64+0x10], R67 ;  /* 0x0000104306008986 */ /* 0x000fe2000c101112 */
[----:B0-----:R-:W-:Y:S01]  /*4640*/  F2FP.SATFINITE.E5M2.F32.PACK_AB_MERGE_C R13, RZ, R66, RZ ;  /* 0x00000042ff0d723e */ /* 0x001fe200048060ff */
[-C--:B------:R-:W-:Y:S01]  /*4650*/  FMUL R22, R22, R3.reuse ;  /* 0x0000000316167220 */ /* 0x080fe20000400000 */
[C---:B------:R-:W-:Y:S01]  /*4660*/  ISETP.GE.AND P0, PT, R26.reuse, 0x21, PT ;  /* 0x000000211a00780c */ /* 0x040fe20003f06270 */
[----:B------:R-:W-:Y:S01]  /*4670*/  @!P6 STG.E.U8 desc[UR18][R8.64+0x18], R65 ;  /* 0x000018410800e986 */ /* 0x000fe2000c101112 */
[----:B------:R-:W-:Y:S01]  /*4680*/  ISETP.GE.AND P1, PT, R26, 0x22, PT ;  /* 0x000000221a00780c */ /* 0x000fe20003f26270 */
[-C--:B------:R-:W-:Y:S01]  /*4690*/  FMUL R19, R19, R3.reuse ;  /* 0x0000000313137220 */ /* 0x080fe20000400000 */
[C---:B------:R-:W-:Y:S01]  /*46a0*/  ISETP.LT.OR P6, PT, R25.reuse, 0x1, !P0 ;  /* 0x000000011900780c */ /* 0x040fe200047c1670 */
[-C--:B------:R-:W-:Y:S01]  /*46b0*/  FMUL R20, R20, R3.reuse ;  /* 0x0000000314147220 */ /* 0x080fe20000400000 */
[----:B-1----:R-:W-:Y:S01]  /*46c0*/  F2FP.SATFINITE.E5M2.F32.PACK_AB_MERGE_C R17, RZ, R64, RZ ;  /* 0x00000040ff11723e */ /* 0x002fe200048060ff */
[----:B------:R0:W-:Y:S01]  /*46d0*/  @!P5 STG.E.U8 desc[UR18][R8.64+0x19], R13 ;  /* 0x0000190d0800d986 */ /* 0x0001e2000c101112 */
[----:B------:R-:W-:Y:S01]  /*46e0*/  ISETP.LT.OR P5, PT, R25, 0x1, !P1 ;  /* 0x000000011900780c */ /* 0x000fe20004fa1670 */
[----:B------:R-:W-:Y:S01]  /*46f0*/  FMUL R15, R15, R3 ;  /* 0x000000030f0f7220 */ /* 0x000fe20000400000 */
[----:B------:R-:W-:Y:S01]  /*4700*/  F2FP.SATFINITE.E5M2.F32.PACK_AB_MERGE_C R63, RZ, R63, RZ ;  /* 0x0000003fff3f723e */ /* 0x000fe200048060ff */
[----:B------:R1:W-:Y:S01]  /*4710*/  @!P3 STG.E.U8 desc[UR18][R6.64+0x19], R17 ;  /* 0x000019110600b986 */ /* 0x0003e2000c101112 */
[----:B------:R-:W-:Y:S01]  /*4720*/  F2FP.SATFINITE.E5M2.F32.PACK_AB_MERGE_C R61, RZ, R61, RZ ;  /* 0x0000003dff3d723e */ /* 0x000fe200048060ff */
[-C--:B------:R-:W-:Y:S01]  /*4730*/  FMUL R18, R18, R3.reuse ;  /* 0x0000000312127220 */ /* 0x080fe20000400000 */
[----:B------:R-:W-:Y:S01]  /*4740*/  F2FP.SATFINITE.E5M2.F32.PACK_AB_MERGE_C R27, RZ, R62, RZ ;  /* 0x0000003eff1b723e */ /* 0x000fe200048060ff */
[----:B------:R-:W-:Y:S01]  /*4750*/  @!P2 STG.E.U8 desc[UR18][R6.64+0x18], R63 ;  /* 0x0000183f0600a986 */ /* 0x000fe2000c101112 */
[----:B------:R-:W-:Y:S01]  /*4760*/  ISETP.LT.OR P3, PT, R25, 0x9, !P1 ;  /* 0x000000091900780c */ /* 0x000fe20004f61670 */
[-C--:B------:R-:W-:Y:S01]  /*4770*/  FMUL R11, R11, R3.reuse ;  /* 0x000000030b0b7220 */ /* 0x080fe20000400000 */
[----:B------:R-:W-:Y:S01]  /*4780*/  ISETP.GE.AND P2, PT, R26, 0x29, PT ;  /* 0x000000291a00780c */ /* 0x000fe20003f46270 */
[----:B------:R-:W-:Y:S01]  /*4790*/  @!P6 STG.E.U8 desc[UR18][R8.64+0x20], R61 ;  /* 0x0000203d0800e986 */ /* 0x000fe2000c101112 */
[C---:B------:R-:W-:Y:S01]  /*47a0*/  ISETP.LT.OR P0, PT, R25.reuse, 0x9, !P0 ;  /* 0x000000091900780c */ /* 0x040fe20004701670 */
[----:B------:R-:W-:Y:S01]  /*47b0*/  FMUL R14, R14, R3 ;  /* 0x000000030e0e7220 */ /* 0x000fe20000400000 */
[----:B------:R-:W-:Y:S01]  /*47c0*/  ISETP.GE.AND P1, PT, R26, 0x2a, PT ;  /* 0x0000002a1a00780c */ /* 0x000fe20003f26270 */
[----:B------:R-:W-:Y:S01]  /*47d0*/  @!P5 STG.E.U8 desc[UR18][R8.64+0x21], R27 ;  /* 0x0000211b0800d986 */ /* 0x000fe2000c101112 */
[----:B------:R-:W-:-:S02]  /*47e0*/  ISETP.LT.OR P6, PT, R25, 0x1, !P2 ;  /* 0x000000011900780c */ /* 0x000fc400057c1670 */
[C---:B------:R-:W-:Y:S02]  /*47f0*/  ISETP.LT.OR P5, PT, R25.reuse, 0x1, !P1 ;  /* 0x000000011900780c */ /* 0x040fe40004fa1670 */
[----:B------:R-:W-:Y:S02]  /*4800*/  F2FP.SATFINITE.E5M2.F32.PACK_AB_MERGE_C R59, RZ, R59, RZ ;  /* 0x0000003bff3b723e */ /* 0x000fe400048060ff */
[----:B0-----:R-:W-:Y:S02]  /*4810*/  F2FP.SATFINITE.E5M2.F32.PACK_AB_MERGE_C R13, RZ, R60, RZ ;  /* 0x0000003cff0d723e */ /* 0x001fe400048060ff */
[----:B------:R-:W-:Y:S01]  /*4820*/  F2FP.SATFINITE.E5M2.F32.PACK_AB_MERGE_C R57, RZ, R57, RZ ;  /* 0x00000039ff39723e */ /* 0x000fe200048060ff */
[----:B------:R-:W-:Y:S01]  /*4830*/  @!P0 STG.E.U8 desc[UR18][R6.64+0x20], R59 ;  /* 0x0000203b06008986 */ /* 0x000fe2000c101112 */
[----:B-1----:R-:W-:Y:S02]  /*4840*/  F2FP.SATFINITE.E5M2.F32.PACK_AB_MERGE_C R17, RZ, R58, RZ ;  /* 0x0000003aff11723e */ /* 0x002fe400048060ff */
[C---:B------:R-:W-:Y:S01]  /*4850*/  ISETP.LT.OR P1, PT, R25.reuse, 0x9, !P1 ;  /* 0x000000091900780c */ /* 0x040fe20004f21670 */
[----:B------:R0:W-:Y:S01]  /*4860*/  @!P3 STG.E.U8 desc[UR18][R6.64+0x21], R13 ;  /* 0x0000210d0600b986 */ /* 0x0001e2000c101112 */
[----:B------:R-:W-:-:S02]  /*4870*/  ISETP.LT.OR P2, PT, R25, 0x9, !P2 ;  /* 0x000000091900780c */ /* 0x000fc40005741670 */
[C---:B------:R-:W-:Y:S01]  /*4880*/  ISETP.GE.AND P3, PT, R26.reuse, 0x31, PT ;  /* 0x000000311a00780c */ /* 0x040fe20003f66270 */
[----:B------:R-:W-:Y:S01]  /*4890*/  @!P6 STG.E.U8 desc[UR18][R8.64+0x28], R57 ;  /* 0x000028390800e986 */ /* 0x000fe2000c101112 */
[----:B------:R-:W-:Y:S02]  /*48a0*/  ISETP.GE.AND P0, PT, R26, 0x32, PT ;  /* 0x000000321a00780c */ /* 0x000fe40003f06270 */
[----:B------:R-:W-:Y:S01]  /*48b0*/  F2FP.SATFINITE.E5M2.F32.PACK_AB_MERGE_C R23, RZ, R23, RZ ;  /* 0x00000017ff17723e */ /* 0x000fe200048060ff */
[----:B------:R1:W-:Y:S01]  /*48c0*/  @!P5 STG.E.U8 desc[UR18][R8.64+0x29], R17 ;  /* 0x000029110800d986 */ /* 0x0003e2000c101112 */
[C---:B------:R-:W-:Y:S02]  /*48d0*/  ISETP.LT.OR P5, PT, R25.reuse, 0x1, !P3 ;  /* 0x000000011900780c */ /* 0x040fe40005fa1670 */
[----:B------:R-:W-:Y:S02]  /*48e0*/  ISETP.LT.OR P6, PT, R25, 0x1, !P0 ;  /* 0x000000011900780c */ /* 0x000fe400047c1670 */
[----:B0-----:R-:W-:Y:S01]  /*48f0*/  F2FP.SATFINITE.E5M2.F32.PACK_AB_MERGE_C R13, RZ, R56, RZ ;  /* 0x00000038ff0d723e */ /* 0x001fe200048060ff */
[----:B------:R-:W-:Y:S01]  /*4900*/  @!P2 STG.E.U8 desc[UR18][R6.64+0x28], R23 ;  /* 0x000028170600a986 */ /* 0x000fe2000c101112 */
[----:B------:R-:W-:-:S02]  /*4910*/  F2FP.SATFINITE.E5M2.F32.PACK_AB_MERGE_C R21, RZ, R21, RZ ;  /* 0x00000015ff15723e */ /* 0x000fc400048060ff */
[C---:B------:R-:W-:Y:S01]  /*4920*/  ISETP.GE.AND P2, PT, R26.reuse, 0x3a, PT ;  /* 0x0000003a1a00780c */ /* 0x040fe20003f46270 */
[----:B------:R0:W-:Y:S01]  /*4930*/  @!P1 STG.E.U8 desc[UR18][R6.64+0x29], R13 ;  /* 0x0000290d06009986 */ /* 0x0001e2000c101112 */
[C---:B------:R-:W-:Y:S02]  /*4940*/  ISETP.LT.OR P1, PT, R25.reuse, 0x9, !P3 ;  /* 0x000000091900780c */ /* 0x040fe40005f21670 */
[----:B-1----:R-:W-:Y:S01]  /*4950*/  F2FP.SATFINITE.E5M2.F32.PACK_AB_MERGE_C R17, RZ, R22, RZ ;  /* 0x00000016ff11723e */ /* 0x002fe200048060ff */
[----:B------:R-:W-:Y:S01]  /*4960*/  @!P5 STG.E.U8 desc[UR18][R8.64+0x30], R21 ;  /* 0x000030150800d986 */ /* 0x000fe2000c101112 */
[----:B------:R-:W-:Y:S02]  /*4970*/  ISETP.GE.AND P3, PT, R26, 0x39, PT ;  /* 0x000000391a00780c */ /* 0x000fe40003f66270 */
[C---:B------:R-:W-:Y:S01]  /*4980*/  ISETP.LT.OR P0, PT, R25.reuse, 0x9, !P0 ;  /* 0x000000091900780c */ /* 0x040fe20004701670 */
[----:B------:R1:W-:Y:S01]  /*4990*/  @!P6 STG.E.U8 desc[UR18][R8.64+0x31], R17 ;  /* 0x000031110800e986 */ /* 0x0003e2000c101112 */
[----:B------:R-:W-:-:S02]  /*49a0*/  ISETP.LT.OR P5, PT, R25, 0x1, !P3 ;  /* 0x000000011900780c */ /* 0x000fc40005fa1670 */
[C---:B------:R-:W-:Y:S02]  /*49b0*/  ISETP.LT.OR P6, PT, R25.reuse, 0x1, !P2 ;  /* 0x000000011900780c */ /* 0x040fe400057c1670 */
[C---:B------:R-:W-:Y:S02]  /*49c0*/  ISETP.LT.OR P3, PT, R25.reuse, 0x9, !P3 ;  /* 0x000000091900780c */ /* 0x040fe40005f61670 */
[----:B------:R-:W-:Y:S02]  /*49d0*/  ISETP.LT.OR P2, PT, R25, 0x9, !P2 ;  /* 0x000000091900780c */ /* 0x000fe40005741670 */
[----:B------:R-:W-:Y:S02]  /*49e0*/  F2FP.SATFINITE.E5M2.F32.PACK_AB_MERGE_C R19, RZ, R19, RZ ;  /* 0x00000013ff13723e */ /* 0x000fe400048060ff */
[----:B0-----:R-:W-:Y:S02]  /*49f0*/  F2FP.SATFINITE.E5M2.F32.PACK_AB_MERGE_C R13, RZ, R20, RZ ;  /* 0x00000014ff0d723e */ /* 0x001fe400048060ff */
[----:B------:R-:W-:Y:S01]  /*4a00*/  F2FP.SATFINITE.E5M2.F32.PACK_AB_MERGE_C R15, RZ, R15, RZ ;  /* 0x0000000fff0f723e */ /* 0x000fe200048060ff */
[----:B------:R0:W-:Y:S01]  /*4a10*/  @!P1 STG.E.U8 desc[UR18][R6.64+0x30], R19 ;  /* 0x0000301306009986 */ /* 0x0001e2000c101112 */
[----:B-1----:R-:W-:-:S02]  /*4a20*/  F2FP.SATFINITE.E5M2.F32.PACK_AB_MERGE_C R17, RZ, R18, RZ ;  /* 0x00000012ff11723e */ /* 0x002fc400048060ff */
[----:B------:R-:W-:Y:S01]  /*4a30*/  F2FP.SATFINITE.E5M2.F32.PACK_AB_MERGE_C R11, RZ, R11, RZ ;  /* 0x0000000bff0b723e */ /* 0x000fe200048060ff */
[----:B------:R0:W-:Y:S01]  /*4a40*/  @!P0 STG.E.U8 desc[UR18][R6.64+0x31], R13 ;  /* 0x0000310d06008986 */ /* 0x0001e2000c101112 */
[----:B------:R-:W-:-:S03]  /*4a50*/  F2FP.SATFINITE.E5M2.F32.PACK_AB_MERGE_C R21, RZ, R14, RZ ;  /* 0x0000000eff15723e */ /* 0x000fc600048060ff */
[----:B------:R0:W-:Y:S04]  /*4a60*/  @!P5 STG.E.U8 desc[UR18][R8.64+0x38], R15 ;  /* 0x0000380f0800d986 */ /* 0x0001e8000c101112 */
[----:B------:R0:W-:Y:S04]  /*4a70*/  @!P6 STG.E.U8 desc[UR18][R8.64+0x39], R17 ;  /* 0x000039110800e986 */ /* 0x0001e8000c101112 */
[----:B------:R0:W-:Y:S04]  /*4a80*/  @!P3 STG.E.U8 desc[UR18][R6.64+0x38], R11 ;  /* 0x0000380b0600b986 */ /* 0x0001e8000c101112 */
[----:B------:R0:W-:Y:S02]  /*4a90*/  @!P2 STG.E.U8 desc[UR18][R6.64+0x39], R21 ;  /* 0x000039150600a986 */ /* 0x0001e4000c101112 */
.L_x_97:
[----:B------:R-:W-:Y:S05]  /*4aa0*/  BSYNC B0 ;  /* 0x0000000000007941 */ /* 0x000fea0003800000 */
.L_x_31:
[----:B------:R-:W-:Y:S01]  /*4ab0*/  ULDC UR6, c[0x0][0xc] ;  /* 0x0000030000067ab9 */ /* 0x000fe20000000800 */
[----:B------:R-:W-:Y:S01]  /*4ac0*/  ULDC UR7, c[0x0][0x10] ;  /* 0x0000040000077ab9 */ /* 0x000fe20000000800 */
[----:B0-----:R-:W0:Y:S01]  /*4ad0*/  LDC R9, c[0x0][0x14] ;  /* 0x00000500ff097b82 */ /* 0x001e220000000800 */
[----:B------:R-:W-:Y:S01]  /*4ae0*/  UIMAD.WIDE.U32 UR6, UR6, UR7, URZ ;  /* 0x00000007060672a5 */ /* 0x000fe2000f8e003f */
[----:B------:R-:W-:Y:S02]  /*4af0*/  IMAD.MOV.U32 R6, RZ, RZ, R0 ;  /* 0x000000ffff067224 */ /* 0x000fe400078e0000 */
[----:B------:R-:W-:Y:S02]  /*4b00*/  IMAD.MOV.U32 R7, RZ, RZ, R5 ;  /* 0x000000ffff077224 */ /* 0x000fe400078e0005 */
[----:B------:R-:W-:Y:S02]  /*4b10*/  IMAD.MOV.U32 R13, RZ, RZ, -0x1 ;  /* 0xffffffffff0d7424 */ /* 0x000fe400078e00ff */
[----:B------:R-:W-:-:S02]  /*4b20*/  IMAD.MOV.U32 R69, RZ, RZ, -0x1 ;  /* 0xffffffffff457424 */ /* 0x000fc400078e00ff */
[----:B0-----:R-:W-:-:S04]  /*4b30*/  IMAD.WIDE.U32 R6, R9, UR6, R6 ;  /* 0x0000000609067c25 */ /* 0x001fc8000f8e0006 */
[----:B------:R-:W-:Y:S01]  /*4b40*/  IMAD R5, R9, UR7, RZ ;  /* 0x0000000709057c24 */ /* 0x000fe2000f8e02ff */
[----:B------:R-:W-:Y:S01]  /*4b50*/  ULDC.64 UR6, c[0x0][0x650] ;  /* 0x0001940000067ab9 */ /* 0x000fe20000000a00 */
[----:B------:R-:W-:Y:S01]  /*4b60*/  IMAD.MOV.U32 R0, RZ, RZ, R6 ;  /* 0x000000ffff007224 */ /* 0x000fe200078e0006 */
[----:B------:R-:W-:Y:S01]  /*4b70*/  ISETP.GE.U32.AND P0, PT, R6, UR6, PT ;  /* 0x0000000606007c0c */ /* 0x000fe2000bf06070 */
[----:B------:R-:W-:Y:S01]  /*4b80*/  IMAD.IADD R5, R7, 0x1, R5 ;  /* 0x0000000107057824 */ /* 0x000fe200078e0205 */
[----:B------:R-:W-:-:S04]  /*4b90*/  PRMT R7, RZ, 0x7610, R7 ;  /* 0x00007610ff077816 */ /* 0x000fc80000000007 */
[----:B------:R-:W-:-:S13]  /*4ba0*/  ISETP.GE.U32.AND.EX P0, PT, R5, UR7, PT, P0 ;  /* 0x0000000705007c0c */ /* 0x000fda000bf06100 */
[----:B------:R-:W-:Y:S05]  /*4bb0*/  @P0 BRA `(.L_x_98) ;  /* 0x0000000400640947 */ /* 0x000fea0003800000 */
[----:B------:R-:W0:Y:S01]  /*4bc0*/  S2R R20, SR_CTAID.X ;  /* 0x0000000000147919 */ /* 0x000e220000002500 */
[----:B------:R-:W0:Y:S01]  /*4bd0*/  LDC.64 R14, c[0x0][0x628] ;  /* 0x00018a00ff0e7b82 */ /* 0x000e220000000a00 */
[----:B------:R-:W-:Y:S01]  /*4be0*/  ULDC UR6, c[0x0][0x150] ;  /* 0x0000540000067ab9 */ /* 0x000fe20000000800 */
[----:B------:R-:W-:Y:S01]  /*4bf0*/  IMAD.MOV.U32 R12, RZ, RZ, R0 ;  /* 0x000000ffff0c7224 */ /* 0x000fe200078e0000 */
[----:B------:R-:W0:Y:S01]  /*4c00*/  S2R R22, SR_CTAID.Y ;  /* 0x0000000000167919 */ /* 0x000e220000002600 */
[----:B------:R-:W-:-:S04]  /*4c10*/  IMAD.MOV.U32 R13, RZ, RZ, R5 ;  /* 0x000000ffff0d7224 */ /* 0x000fc800078e0005 */
[----:B------:R-:W0:Y:S08]  /*4c20*/  LDC R23, c[0x0][0x144] ;  /* 0x00005100ff177b82 */ /* 0x000e300000000800 */
[----:B-1234-:R-:W1:Y:S08]  /*4c30*/  LDC R16, c[0x0][0x630] ;  /* 0x00018c00ff107b82 */ /* 0x01ee700000000800 */
[----:B------:R-:W2:Y:S01]  /*4c40*/  LDC.64 R18, c[0x0][0x620] ;  /* 0x00018800ff127b82 */ /* 0x000ea20000000a00 */
[----:B0-----:R-:W-:-:S04]  /*4c50*/  ISETP.NE.U32.AND P0, PT, R14, RZ, PT ;  /* 0x000000ff0e00720c */ /* 0x001fc80003f05070 */
[----:B------:R-:W-:Y:S02]  /*4c60*/  ISETP.NE.AND.EX P0, PT, R15, RZ, PT, P0 ;  /* 0x000000ff0f00720c */ /* 0x000fe40003f05300 */
[----:B------:R-:W-:-:S05]  /*4c70*/  I2FP.F32.U32 R6, R20 ;  /* 0x0000001400067245 */ /* 0x000fca0000201000 */
[----:B------:R-:W-:-:S04]  /*4c80*/  FMUL R6, R6, UR6 ;  /* 0x0000000606067c20 */ /* 0x000fc80008400000 */
[----:B------:R0:W3:Y:S02]  /*4c90*/  F2I.U32.TRUNC.NTZ R21, R6 ;  /* 0x0000000600157305 */ /* 0x0000e4000020f000 */
[----:B-1----:R-:W-:Y:S05]  /*4ca0*/  @!P0 BRA `(.L_x_99) ;  /* 0x0000000000288947 */ /* 0x002fea0003800000 */
[----:B------:R-:W1:Y:S02]  /*4cb0*/  LDC R7, c[0x0][0x634] ;  /* 0x00018d00ff077b82 */ /* 0x000e640000000800 */
[----:B-1----:R-:W-:-:S05]  /*4cc0*/  IADD3 R11, P0, R0, R7, RZ ;  /* 0x00000007000b7210 */ /* 0x002fca0007f1e0ff */
[----:B------:R-:W-:-:S04]  /*4cd0*/  IMAD.X R17, RZ, RZ, R5, P0 ;  /* 0x000000ffff117224 */ /* 0x000fc800000e0605 */
[----:B0-----:R-:W-:-:S04]  /*4ce0*/  IMAD.WIDE.U32 R6, R17, R14, RZ ;  /* 0x0000000e11067225 */ /* 0x001fc800078e00ff */
[----:B-----5:R-:W-:-:S04]  /*4cf0*/  IMAD.WIDE.U32 R8, P0, R11, R15, R6 ;  /* 0x0000000f0b087225 */ /* 0x020fc80007800006 */
[----:B------:R-:W-:-:S04]  /*4d00*/  IMAD.WIDE.U32 R6, R11, R14, RZ ;  /* 0x0000000e0b067225 */ /* 0x000fc800078e00ff */
[----:B------:R-:W-:Y:S01]  /*4d10*/  IMAD.X R13, RZ, RZ, RZ, P0 ;  /* 0x000000ffff0d7224 */ /* 0x000fe200000e06ff */
[----:B------:R-:W-:Y:S01]  /*4d20*/  IADD3 RZ, P0, R7, R8, RZ ;  /* 0x0000000807ff7210 */ /* 0x000fe20007f1e0ff */
[----:B------:R-:W-:-:S04]  /*4d30*/  IMAD.MOV.U32 R12, RZ, RZ, R9 ;  /* 0x000000ffff0c7224 */ /* 0x000fc800078e0009 */
[----:B------:R-:W-:-:S08]  /*4d40*/  IMAD.WIDE.U32.X R12, R17, R15, R12, P0 ;  /* 0x0000000f110c7225 */ /* 0x000fd000000e040c */
.L_x_99:
[-CC-:B------:R-:W-:Y:S01]  /*4d50*/  SHF.R.U64 R69, R12, R16.reuse, R13.reuse ;  /* 0x000000100c457219 */ /* 0x180fe2000000120d */
[----:B------:R-:W1:Y:S01]  /*4d60*/  LDC.64 R28, c[0x0][0x640] ;  /* 0x00019000ff1c7b82 */ /* 0x000e620000000a00 */
[----:B0-----:R-:W-:Y:S01]  /*4d70*/  SHF.R.U32.HI R6, RZ, R16, R13 ;  /* 0x00000010ff067219 */ /* 0x001fe2000001160d */
[----:B---3--:R-:W-:Y:S01]  /*4d80*/  IMAD.MOV R21, RZ, RZ, -R21 ;  /* 0x000000ffff157224 */ /* 0x008fe200078e0a15 */
[----:B------:R-:W-:Y:S01]  /*4d90*/  IADD3 R9, P0, RZ, -R69, RZ ;  /* 0x80000045ff097210 */ /* 0x000fe20007f1e0ff */
[----:B------:R-:W-:Y:S01]  /*4da0*/  ULDC UR6, c[0x0][0x154] ;  /* 0x0000550000067ab9 */ /* 0x000fe20000000800 */
[----:B------:R-:W-:Y:S02]  /*4db0*/  IMAD.MOV.U32 R11, RZ, RZ, 0x1 ;  /* 0x00000001ff0b7424 */ /* 0x000fe400078e00ff */
[----:B------:R-:W-:Y:S01]  /*4dc0*/  IMAD R21, R23, R21, R20 ;  /* 0x0000001517157224 */ /* 0x000fe200078e0214 */
[----:B------:R-:W0:Y:S01]  /*4dd0*/  LDC R12, c[0x0][0x618] ;  /* 0x00018600ff0c7b82 */ /* 0x000e220000000800 */
[----:B------:R-:W-:-:S02]  /*4de0*/  IMAD.X R7, RZ, RZ, ~R6, P0 ;  /* 0x000000ffff077224 */ /* 0x000fc400000e0e06 */
[----:B------:R-:W-:Y:S02]  /*4df0*/  IMAD.MOV.U32 R6, RZ, RZ, R0 ;  /* 0x000000ffff067224 */ /* 0x000fe400078e0000 */
[-C--:B--2--5:R-:W-:Y:S02]  /*4e00*/  IMAD R8, R7, R18.reuse, RZ ;  /* 0x0000001207087224 */ /* 0x0a4fe400078e02ff */
[----:B------:R-:W-:Y:S01]  /*4e10*/  IMAD.MOV.U32 R7, RZ, RZ, R5 ;  /* 0x000000ffff077224 */ /* 0x000fe200078e0005 */
[----:B------:R-:W2:Y:S01]  /*4e20*/  LDC R24, c[0x0][0x608] ;  /* 0x00018200ff187b82 */ /* 0x000ea20000000800 */
[----:B------:R-:W-:-:S04]  /*4e30*/  IMAD.WIDE.U32 R6, R9, R18, R6 ;  /* 0x0000001209067225 */ /* 0x000fc800078e0006 */
[----:B------:R-:W-:-:S03]  /*4e40*/  IMAD R9, R9, R19, R8 ;  /* 0x0000001309097224 */ /* 0x000fc600078e0208 */
[----:B------:R-:W3:Y:S01]  /*4e50*/  LDC R26, c[0x0][0x658] ;  /* 0x00019600ff1a7b82 */ /* 0x000ee20000000800 */
[----:B------:R-:W-:Y:S01]  /*4e60*/  I2FP.F32.U32 R8, R22 ;  /* 0x0000001600087245 */ /* 0x000fe20000201000 */
[----:B------:R-:W-:Y:S01]  /*4e70*/  IMAD.IADD R7, R7, 0x1, R9 ;  /* 0x0000000107077824 */ /* 0x000fe200078e0209 */
[----:B-1----:R-:W-:Y:S01]  /*4e80*/  ISETP.NE.U32.AND P0, PT, R28, RZ, PT ;  /* 0x000000ff1c00720c */ /* 0x002fe20003f05070 */
[----:B------:R-:W-:Y:S02]  /*4e90*/  IMAD.MOV.U32 R9, RZ, RZ, -0x1 ;  /* 0xffffffffff097424 */ /* 0x000fe400078e00ff */
[----:B------:R-:W-:Y:S02]  /*4ea0*/  FMUL R8, R8, UR6 ;  /* 0x0000000608087c20 */ /* 0x000fe40008400000 */
[----:B------:R-:W1:Y:S01]  /*4eb0*/  LDC R19, c[0x0][0x148] ;  /* 0x00005200ff137b82 */ /* 0x000e620000000800 */
[----:B0-----:R-:W-:Y:S01]  /*4ec0*/  SHF.R.U64 R16, R6, R12, R7 ;  /* 0x0000000c06107219 */ /* 0x001fe20000001207 */
[----:B------:R0:W4:Y:S01]  /*4ed0*/  F2I.U32.TRUNC.NTZ R17, R8 ;  /* 0x0000000800117305 */ /* 0x000122000020f000 */
[----:B------:R-:W-:-:S02]  /*4ee0*/  ISETP.NE.AND.EX P0, PT, R29, RZ, PT, P0 ;  /* 0x000000ff1d00720c */ /* 0x000fc40003f05300 */
[----:B------:R-:W-:-:S03]  /*4ef0*/  SHF.R.U32.HI R7, RZ, R12, R7 ;  /* 0x0000000cff077219 */ /* 0x000fc60000011607 */
[----:B------:R-:W0:Y:S01]  /*4f00*/  LDC R20, c[0x0][0x600] ;  /* 0x00018000ff147b82 */ /* 0x000e220000000800 */
[-CC-:B--2---:R-:W-:Y:S02]  /*4f10*/  SHF.R.U64 R14, R16, R24.reuse, R7.reuse ;  /* 0x00000018100e7219 */ /* 0x184fe40000001207 */
[----:B------:R-:W-:-:S05]  /*4f20*/  SHF.R.U32.HI R7, RZ, R24, R7 ;  /* 0x00000018ff077219 */ /* 0x000fca0000011607 */
[----:B------:R-:W2:Y:S01]  /*4f30*/  LDC R25, c[0x0][0x648] ;  /* 0x00019200ff197b82 */ /* 0x000ea20000000800 */
[-CC-:B---3--:R-:W-:Y:S02]  /*4f40*/  SHF.R.U64 R18, R14, R26.reuse, R7.reuse ;  /* 0x0000001a0e127219 */ /* 0x188fe40000001207 */
[-C--:B------:R-:W-:Y:S02]  /*4f50*/  SHF.L.U32 R9, R9, R26.reuse, RZ ;  /* 0x0000001a09097219 */ /* 0x080fe400000006ff */
[-C--:B------:R-:W-:Y:S01]  /*4f60*/  SHF.R.U32.HI R7, RZ, R26.reuse, R7 ;  /* 0x0000001aff077219 */ /* 0x080fe20000011607 */
[----:B------:R-:W-:Y:S01]  /*4f70*/  IMAD.MOV.U32 R6, RZ, RZ, R18 ;  /* 0x000000ffff067224 */ /* 0x000fe200078e0012 */
[----:B------:R-:W-:Y:S01]  /*4f80*/  SHF.L.U32 R24, R11, R26, RZ ;  /* 0x0000001a0b187219 */ /* 0x000fe200000006ff */
[----:B------:R-:W3:Y:S01]  /*4f90*/  LDC R27, c[0x0][0x638] ;  /* 0x00018e00ff1b7b82 */ /* 0x000ee20000000800 */
[----:B------:R-:W-:-:S07]  /*4fa0*/  LOP3.LUT R23, RZ, R9, RZ, 0x33, !PT ;  /* 0x00000009ff177212 */ /* 0x000fce00078e33ff */
[----:B------:R-:W0:Y:S01]  /*4fb0*/  LDC R30, c[0x0][0x610] ;  /* 0x00018400ff1e7b82 */ /* 0x000e220000000800 */
[----:B----4-:R-:W-:Y:S05]  /*4fc0*/  @!P0 BRA `(.L_x_100) ;  /* 0x0000000000288947 */ /* 0x010fea0003800000 */
[----:B------:R-:W4:Y:S02]  /*4fd0*/  LDC R11, c[0x0][0x64c] ;  /* 0x00019300ff0b7b82 */ /* 0x000f240000000800 */
[----:B----4-:R-:W-:-:S05]  /*4fe0*/  IADD3 R11, P0, R18, R11, RZ ;  /* 0x0000000b120b7210 */ /* 0x010fca0007f1e0ff */
[----:B------:R-:W-:-:S04]  /*4ff0*/  IMAD.X R15, RZ, RZ, R7, P0 ;  /* 0x000000ffff0f7224 */ /* 0x000fc800000e0607 */
[----:B------:R-:W-:-:S04]  /*5000*/  IMAD.WIDE.U32 R6, R15, R28, RZ ;  /* 0x0000001c0f067225 */ /* 0x000fc800078e00ff */
[----:B0-----:R-:W-:-:S04]  /*5010*/  IMAD.WIDE.U32 R8, P0, R11, R29, R6 ;  /* 0x0000001d0b087225 */ /* 0x001fc80007800006 */
[----:B------:R-:W-:-:S04]  /*5020*/  IMAD.WIDE.U32 R6, R11, R28, RZ ;  /* 0x0000001c0b067225 */ /* 0x000fc800078e00ff */
[----:B------:R-:W-:Y:S01]  /*5030*/  IMAD.X R13, RZ, RZ, RZ, P0 ;  /* 0x000000ffff0d7224 */ /* 0x000fe200000e06ff */
[----:B------:R-:W-:Y:S01]  /*5040*/  IADD3 RZ, P0, R7, R8, RZ ;  /* 0x0000000807ff7210 */ /* 0x000fe20007f1e0ff */
[----:B------:R-:W-:-:S04]  /*5050*/  IMAD.MOV.U32 R12, RZ, RZ, R9 ;  /* 0x000000ffff0c7224 */ /* 0x000fc800078e0009 */
[----:B------:R-:W-:-:S08]  /*5060*/  IMAD.WIDE.U32.X R6, R15, R29, R12, P0 ;  /* 0x0000001d0f067225 */ /* 0x000fd000000e040c */
.L_x_100:
[----:B--2---:R-:W-:Y:S01]  /*5070*/  SHF.R.U64 R6, R6, R25, R7 ;  /* 0x0000001906067219 */ /* 0x004fe20000001207 */
[----:B0-----:R-:W-:Y:S01]  /*5080*/  VIADD R11, R20, 0xffffffff ;  /* 0xffffffff140b7836 */ /* 0x001fe20000000000 */
[----:B------:R-:W-:Y:S01]  /*5090*/  LOP3.LUT R9, R14, R23, RZ, 0xc0, !PT ;  /* 0x000000170e097212 */ /* 0x000fe200078ec0ff */
[----:B------:R-:W-:Y:S02]  /*50a0*/  IMAD.MOV R17, RZ, RZ, -R17 ;  /* 0x000000ffff117224 */ /* 0x000fe400078e0a11 */
[----:B------:R-:W-:Y:S02]  /*50b0*/  IMAD.MOV R7, RZ, RZ, -R6 ;  /* 0x000000ffff077224 */ /* 0x000fe400078e0a06 */
[----:B------:R-:W-:Y:S01]  /*50c0*/  IMAD R24, R24, R6, R9 ;  /* 0x0000000618187224 */ /* 0x000fe200078e0209 */
[----:B------:R-:W-:Y:S01]  /*50d0*/  LOP3.LUT R9, R16, R11, RZ, 0xc0, !PT ;  /* 0x0000000b10097212 */ /* 0x000fe200078ec0ff */
[----:B-1----:R-:W-:Y:S02]  /*50e0*/  @P4 IMAD R21, R19, R17, R22 ;  /* 0x0000001113154224 */ /* 0x002fe400078e0216 */
[----:B---3--:R-:W-:-:S02]  /*50f0*/  IMAD R6, R7, R27, R18 ;  /* 0x0000001b07067224 */ /* 0x008fc400078e0212 */
[----:B------:R-:W-:Y:S02]  /*5100*/  IMAD R24, R24, R30, R21 ;  /* 0x0000001e18187224 */ /* 0x000fe400078e0215 */
[----:B------:R-:W-:Y:S02]  /*5110*/  IMAD R9, R6, R20, R9 ;  /* 0x0000001406097224 */ /* 0x000fe400078e0209 */
[----:B------:R-:W-:-:S03]  /*5120*/  IMAD.MOV.U32 R7, RZ, RZ, 0x1 ;  /* 0x00000001ff077424 */ /* 0x000fc600078e00ff */
[----:B------:R-:W-:Y:S02]  /*5130*/  SEL R13, R9, R24, !P4 ;  /* 0x00000018090d7207 */ /* 0x000fe40006000000 */
[----:B------:R-:W-:-:S07]  /*5140*/  SEL R24, R24, R9, !P4 ;  /* 0x0000000918187207 */ /* 0x000fce0006000000 */
.L_x_98:
[----:B------:R-:W-:Y:S01]  /*5150*/  UIADD3 UR5, UR9, UR5, URZ ;  /* 0x0000000509057290 */ /* 0x000fe2000fffe03f */
[----:B------:R-:W-:Y:S01]  /*5160*/  LOP3.LUT P0, RZ, R7, 0xff, RZ, 0xc0, !PT ;  /* 0x000000ff07ff7812 */ /* 0x000fe2000780c0ff */
[----:B------:R-:W-:Y:S02]  /*5170*/  IMAD.MOV.U32 R12, RZ, RZ, R24 ;  /* 0x000000ffff0c7224 */ /* 0x000fe400078e0018 */
[----:B------:R-:W-:Y:S02]  /*5180*/  USHF.R.U32.HI UR6, URZ, 0x2, UR5 ;  /* 0x000000023f067899 */ /* 0x000fe40008011605 */
[----:B------:R-:W-:Y:S02]  /*5190*/  UISETP.GT.U32.AND UP1, UPT, UR5, 0x3, UPT ;  /* 0x000000030500788c */ /* 0x000fe4000bf24070 */
[----:B------:R-:W-:Y:S02]  /*51a0*/  ULOP3.LUT UR6, UR6, 0x1, URZ, 0xc0, !UPT ;  /* 0x0000000106067892 */ /* 0x000fe4000f8ec03f */
[----:B------:R-:W-:-:S02]  /*51b0*/  UISETP.LT.U32.AND UP1, UPT, UR9, 0x4, UP1 ;  /* 0x000000040900788c */ /* 0x000fc40008f21070 */
[----:B------:R-:W-:Y:S02]  /*51c0*/  UISETP.NE.U32.AND UP0, UPT, UR6, 0x1, UPT ;  /* 0x000000010600788c */ /* 0x000fe4000bf05070 */
[----:B------:R-:W-:Y:S02]  /*51d0*/  USEL UR7, URZ, 0x1, !UP1 ;  /* 0x000000013f077887 */ /* 0x000fe4000c800000 */
[----:B------:R-:W-:Y:S02]  /*51e0*/  UISETP.GT.U32.AND UP0, UPT, UR9, 0x3, !UP0 ;  /* 0x000000030900788c */ /* 0x000fe4000c704070 */
[----:B------:R-:W-:Y:S02]  /*51f0*/  ULOP3.LUT UR5, UR5, 0x3, URZ, 0xc0, !UPT ;  /* 0x0000000305057892 */ /* 0x000fe4000f8ec03f */
[----:B------:R-:W-:-:S04]  /*5200*/  USEL UR6, URZ, 0x1, !UP0 ;  /* 0x000000013f067887 */ /* 0x000fc8000c000000 */
[----:B------:R-:W-:Y:S01]  /*5210*/  ULOP3.LUT UR4, UR6, UR4, UR7, 0x96, !UPT ;  /* 0x0000000406047292 */ /* 0x000fe2000f8e9607 */
[----:B------:R-:W-:Y:S11]  /*5220*/  @P0 BRA `(.L_x_101) ;  /* 0xffffffbc00440947 */ /* 0x000ff6000383ffff */
[----:B------:R-:W-:Y:S05]  /*5230*/  EXIT ;  /* 0x000000000000794d */ /* 0x000fea0003800000 */
.L_x_3:
[----:B0-----:R-:W-:Y:S01]  /*5240*/  ULDC.64 UR4, c[0x0][0x650] ;  /* 0x0001940000047ab9 */ /* 0x001fe20000000a00 */
        /* <DEDUP_REMOVED lines=25> */
.L_x_103:
[-CC-:B------:R-:W-:Y:S01]  /*53e0*/  SHF.R.U64 R17, R14, R18.reuse, R15.reuse ;  /* 0x000000120e117219 */ /* 0x180fe2000000120f */
[----:B------:R-:W0:Y:S01]  /*53f0*/  LDC R16, c[0x0][0x618] ;  /* 0x00018600ff107b82 */ /* 0x000e220000000800 */
[----:B------:R-:W-:Y:S01]  /*5400*/  SHF.R.U32.HI R7, RZ, R18, R15 ;  /* 0x00000012ff077219 */ /* 0x000fe2000001160f */
[----:B------:R-:W-:Y:S01]  /*5410*/  ULDC UR4, c[0x0][0x150] ;  /* 0x0000540000047ab9 */ /* 0x000fe20000000800 */
[----:B------:R-:W-:Y:S01]  /*5420*/  IADD3 R9, P0, RZ, -R17, RZ ;  /* 0x80000011ff097210 */ /* 0x000fe20007f1e0ff */
[----:B------:R-:W-:Y:S01]  /*5430*/  IMAD.MOV.U32 R10, RZ, RZ, R0 ;  /* 0x000000ffff0a7224 */ /* 0x000fe200078e0000 */
[----:B------:R-:W-:Y:S01]  /*5440*/  I2FP.F32.U32 R12, R6 ;  /* 0x00000006000c7245 */ /* 0x000fe20000201000 */
[----:B------:R-:W-:Y:S02]  /*5450*/  IMAD.MOV.U32 R11, RZ, RZ, R5 ;  /* 0x000000ffff0b7224 */ /* 0x000fe400078e0005 */
[----:B------:R-:W1:Y:S01]  /*5460*/  LDC.64 R26, c[0x0][0x640] ;  /* 0x00019000ff1a7b82 */ /* 0x000e620000000a00 */
[----:B------:R-:W-:-:S02]  /*5470*/  IMAD.X R7, RZ, RZ, ~R7, P0 ;  /* 0x000000ffff077224 */ /* 0x000fc400000e0e07 */
[----:B------:R-:W-:Y:S01]  /*5480*/  FMUL R13, R12, UR4 ;  /* 0x000000040c0d7c20 */ /* 0x000fe20008400000 */
[----:B------:R-:W-:Y:S01]  /*5490*/  IMAD.WIDE.U32 R10, R9, R20, R10 ;  /* 0x00000014090a7225 */ /* 0x000fe200078e000a */
[----:B------:R-:W-:-:S03]  /*54a0*/  ULDC UR4, c[0x0][0x154] ;  /* 0x0000550000047ab9 */ /* 0x000fc60000000800 */
[----:B------:R-:W-:Y:S01]  /*54b0*/  IMAD R12, R7, R20, RZ ;  /* 0x00000014070c7224 */ /* 0x000fe200078e02ff */
[----:B------:R-:W2:Y:S01]  /*54c0*/  LDC R15, c[0x0][0x144] ;  /* 0x00005100ff0f7b82 */ /* 0x000ea20000000800 */
[----:B------:R-:W3:Y:S02]  /*54d0*/  F2I.U32.TRUNC.NTZ R13, R13 ;  /* 0x0000000d000d7305 */ /* 0x000ee4000020f000 */
[----:B------:R-:W-:Y:S02]  /*54e0*/  IMAD R7, R9, R21, R12 ;  /* 0x0000001509077224 */ /* 0x000fe400078e020c */
[----:B------:R-:W-:Y:S02]  /*54f0*/  IMAD.MOV.U32 R12, RZ, RZ, 0x1 ;  /* 0x00000001ff0c7424 */ /* 0x000fe400078e00ff */
[----:B------:R-:W-:Y:S01]  /*5500*/  IMAD.IADD R7, R11, 0x1, R7 ;  /* 0x000000010b077824 */ /* 0x000fe200078e0207 */
[----:B------:R-:W4:Y:S04]  /*5510*/  LDC R18, c[0x0][0x608] ;  /* 0x00018200ff127b82 */ /* 0x000f280000000800 */
[----:B0-----:R-:W-:-:S02]  /*5520*/  SHF.R.U64 R14, R10, R16, R7 ;  /* 0x000000100a0e7219 */ /* 0x001fc40000001207 */
[----:B------:R-:W-:Y:S02]  /*5530*/  I2FP.F32.U32 R10, R8 ;  /* 0x00000008000a7245 */ /* 0x000fe40000201000 */
[----:B------:R-:W0:Y:S01]  /*5540*/  LDC R25, c[0x0][0x658] ;  /* 0x00019600ff197b82 */ /* 0x000e220000000800 */
[----:B-1----:R-:W-:Y:S01]  /*5550*/  ISETP.NE.U32.AND P0, PT, R26, RZ, PT ;  /* 0x000000ff1a00720c */ /* 0x002fe20003f05070 */
[----:B---3--:R-:W-:Y:S01]  /*5560*/  IMAD.MOV R9, RZ, RZ, -R13 ;  /* 0x000000ffff097224 */ /* 0x008fe200078e0a0d */
[----:B------:R-:W-:Y:S01]  /*5570*/  SHF.R.U32.HI R7, RZ, R16, R7 ;  /* 0x00000010ff077219 */ /* 0x000fe20000011607 */
[----:B------:R-:W-:Y:S01]  /*5580*/  FMUL R10, R10, UR4 ;  /* 0x000000040a0a7c20 */ /* 0x000fe20008400000 */
[----:B------:R-:W-:Y:S01]  /*5590*/  ISETP.NE.AND.EX P0, PT, R27, RZ, PT, P0 ;  /* 0x000000ff1b00720c */ /* 0x000fe20003f05300 */
[----:B------:R-:W-:Y:S02]  /*55a0*/  IMAD.MOV.U32 R16, RZ, RZ, -0x1 ;  /* 0xffffffffff107424 */ /* 0x000fe400078e00ff */
[----:B------:R-:W1:Y:S01]  /*55b0*/  LDC R21, c[0x0][0x148] ;  /* 0x00005200ff157b82 */ /* 0x000e620000000800 */
[----:B--2---:R-:W-:-:S07]  /*55c0*/  IMAD R23, R15, R9, R6 ;  /* 0x000000090f177224 */ /* 0x004fce00078e0206 */
[----:B------:R-:W2:Y:S01]  /*55d0*/  LDC R20, c[0x0][0x600] ;  /* 0x00018000ff147b82 */ /* 0x000ea20000000800 */
[-CC-:B----4-:R-:W-:Y:S02]  /*55e0*/  SHF.R.U64 R19, R14, R18.reuse, R7.reuse ;  /* 0x000000120e137219 */ /* 0x190fe40000001207 */
[----:B------:R-:W-:Y:S02]  /*55f0*/  SHF.R.U32.HI R6, RZ, R18, R7 ;  /* 0x00000012ff067219 */ /* 0x000fe40000011607 */
[----:B------:R3:W4:Y:S03]  /*5600*/  F2I.U32.TRUNC.NTZ R18, R10 ;  /* 0x0000000a00127305 */ /* 0x000726000020f000 */
[----:B------:R-:W1:Y:S01]  /*5610*/  LDC R22, c[0x0][0x648] ;  /* 0x00019200ff167b82 */ /* 0x000e620000000800 */
[-C--:B0-----:R-:W-:Y:S02]  /*5620*/  SHF.L.U32 R9, R16, R25.reuse, RZ ;  /* 0x0000001910097219 */ /* 0x081fe400000006ff */
[----:B------:R-:W-:-:S02]  /*5630*/  SHF.R.U64 R16, R19, R25, R6 ;  /* 0x0000001913107219 */ /* 0x000fc40000001206 */
[-C--:B------:R-:W-:Y:S02]  /*5640*/  SHF.R.U32.HI R7, RZ, R25.reuse, R6 ;  /* 0x00000019ff077219 */ /* 0x080fe40000011606 */
[----:B------:R-:W-:Y:S01]  /*5650*/  SHF.L.U32 R25, R12, R25, RZ ;  /* 0x000000190c197219 */ /* 0x000fe200000006ff */
[----:B------:R-:W0:Y:S01]  /*5660*/  LDC R24, c[0x0][0x638] ;  /* 0x00018e00ff187b82 */ /* 0x000e220000000800 */
[----:B------:R-:W-:Y:S01]  /*5670*/  LOP3.LUT R28, RZ, R9, RZ, 0x33, !PT ;  /* 0x00000009ff1c7212 */ /* 0x000fe200078e33ff */
[----:B------:R-:W-:-:S06]  /*5680*/  IMAD.MOV.U32 R6, RZ, RZ, R16 ;  /* 0x000000ffff067224 */ /* 0x000fcc00078e0010 */
[----:B------:R-:W0:Y:S01]  /*5690*/  LDC R29, c[0x0][0x610] ;  /* 0x00018400ff1d7b82 */ /* 0x000e220000000800 */
[----:B---34-:R-:W-:Y:S05]  /*56a0*/  @!P0 BRA `(.L_x_104) ;  /* 0x0000000000288947 */ /* 0x018fea0003800000 */
        /* <DEDUP_REMOVED lines=10> */
.L_x_104:
[----:B-1----:R-:W-:Y:S01]  /*5750*/  SHF.R.U64 R7, R6, R22, R7 ;  /* 0x0000001606077219 */ /* 0x002fe20000001207 */
[----:B--2---:R-:W-:Y:S01]  /*5760*/  VIADD R11, R20, 0xffffffff ;  /* 0xffffffff140b7836 */ /* 0x004fe20000000000 */
[----:B------:R-:W-:Y:S01]  /*5770*/  LOP3.LUT R6, R19, R28, RZ, 0xc0, !PT ;  /* 0x0000001c13067212 */ /* 0x000fe200078ec0ff */
[----:B------:R-:W-:Y:S02]  /*5780*/  IMAD.MOV R18, RZ, RZ, -R18 ;  /* 0x000000ffff127224 */ /* 0x000fe400078e0a12 */
[----:B------:R-:W-:Y:S02]  /*5790*/  IMAD.MOV R9, RZ, RZ, -R7 ;  /* 0x000000ffff097224 */ /* 0x000fe400078e0a07 */
[----:B------:R-:W-:Y:S01]  /*57a0*/  IMAD R12, R25, R7, R6 ;  /* 0x00000007190c7224 */ /* 0x000fe200078e0206 */
[----:B------:R-:W-:Y:S01]  /*57b0*/  LOP3.LUT R7, R14, R11, RZ, 0xc0, !PT ;  /* 0x0000000b0e077212 */ /* 0x000fe200078ec0ff */
[----:B------:R-:W-:Y:S02]  /*57c0*/  @P4 IMAD R23, R21, R18, R8 ;  /* 0x0000001215174224 */ /* 0x000fe400078e0208 */
[----:B0-----:R-:W-:-:S02]  /*57d0*/  IMAD R6, R9, R24, R16 ;  /* 0x0000001809067224 */ /* 0x001fc400078e0210 */
[----:B------:R-:W-:Y:S02]  /*57e0*/  IMAD R12, R12, R29, R23 ;  /* 0x0000001d0c0c7224 */ /* 0x000fe400078e0217 */
[----:B------:R-:W-:Y:S02]  /*57f0*/  IMAD R7, R6, R20, R7 ;  /* 0x0000001406077224 */ /* 0x000fe400078e0207 */
[----:B------:R-:W-:Y:S02]  /*5800*/  IMAD.MOV.U32 R10, RZ, RZ, 0x1 ;  /* 0x00000001ff0a7424 */ /* 0x000fe400078e00ff */
[----:B------:R-:W-:Y:S01]  /*5810*/  IMAD.MOV.U32 R9, RZ, RZ, R17 ;  /* 0x000000ffff097224 */ /* 0x000fe200078e0011 */
[----:B------:R-:W-:Y:S02]  /*5820*/  SEL R16, R7, R12, !P4 ;  /* 0x0000000c07107207 */ /* 0x000fe40006000000 */
[----:B------:R-:W-:-:S07]  /*5830*/  SEL R12, R12, R7, !P4 ;  /* 0x000000070c0c7207 */ /* 0x000fce0006000000 */
.L_x_102:
[----:B------:R-:W-:-:S08]  /*5840*/  NOP ;  /* 0x0000000000007918 */ /* 0x000fd00000000000 */
[----:B------:R-:W0:-:S00]  /*5850*/  USETMAXREG.DEALLOC.CTAPOOL 0x28 ;  /* 0x00000028000079c8 */ /* 0x000e0000080e0500 */
[----:B0-----:R-:W-:-:S13]  /*5860*/  ISETP.NE.AND P0, PT, R3, RZ, PT ;  /* 0x000000ff0300720c */ /* 0x001fda0003f05270 */
[----:B------:R-:W-:Y:S05]  /*5870*/  @P0 EXIT ;  /* 0x000000000000094d */ /* 0x000fea0003800000 */
[----:B------:R-:W-:Y:S01]  /*5880*/  LOP3.LUT P0, RZ, R10, 0xff, RZ, 0xc0, !PT ;  /* 0x000000ff0aff7812 */ /* 0x000fe2000780c0ff */
[----:B------:R-:W-:Y:S02]  /*5890*/  IMAD.MOV.U32 R11, RZ, RZ, 0x1 ;  /* 0x00000001ff0b7424 */ /* 0x000fe400078e00ff */
[----:B------:R-:W-:-:S10]  /*58a0*/  IMAD.MOV.U32 R10, RZ, RZ, RZ ;  /* 0x000000ffff0a7224 */ /* 0x000fd400078e00ff */
[----:B------:R-:W-:Y:S05]  /*58b0*/  @!P0 BRA `(.L_x_105) ;  /* 0x0000000c003c8947 */ /* 0x000fea0003800000 */
[----:B------:R-:W0:Y:S01]  /*58c0*/  LDC R3, c[0x0][0x28c] ;  /* 0x0000a300ff037b82 */ /* 0x000e220000000800 */
[----:B------:R-:W-:Y:S01]  /*58d0*/  ULDC UR5, c[0x0][0x600] ;  /* 0x0001800000057ab9 */ /* 0x000fe20000000800 */
[----:B------:R-:W-:Y:S01]  /*58e0*/  ULDC UR4, c[0x0][0xc] ;  /* 0x0000030000047ab9 */ /* 0x000fe20000000800 */
[----:B------:R-:W-:Y:S01]  /*58f0*/  UIADD3 UR16, UR5, -0x1, URZ ;  /* 0xffffffff05107890 */ /* 0x000fe2000fffe03f */
[C---:B------:R-:W-:Y:S01]  /*5900*/  LOP3.LUT P3, RZ, R2.reuse, 0x7f, RZ, 0xc0, !PT ;  /* 0x0000007f02ff7812 */ /* 0x040fe2000786c0ff */
[----:B------:R-:W-:Y:S01]  /*5910*/  ULDC UR6, c[0x0][0x658] ;  /* 0x0001960000067ab9 */ /* 0x000fe20000000800 */
[----:B------:R-:W-:Y:S01]  /*5920*/  ULDC UR5, c[0x0][0x10] ;  /* 0x0000040000057ab9 */ /* 0x000fe20000000800 */
[----:B------:R-:W-:Y:S01]  /*5930*/  UMOV UR7, 0xffffffff ;  /* 0xffffffff00077882 */ /* 0x000fe20000000000 */
[----:B------:R-:W-:Y:S01]  /*5940*/  UMOV UR8, 0x1 ;  /* 0x0000000100087882 */ /* 0x000fe20000000000 */
[----:B------:R-:W-:Y:S01]  /*5950*/  UIMAD.WIDE.U32 UR4, UR4, UR5, URZ ;  /* 0x00000005040472a5 */ /* 0x000fe2000f8e003f */
[----:B------:R-:W-:Y:S01]  /*5960*/  LOP3.LUT P0, RZ, R2, 0x1f, RZ, 0xc0, !PT ;  /* 0x0000001f02ff7812 */ /* 0x000fe2000780c0ff */
[----:B------:R-:W-:Y:S01]  /*5970*/  USHF.L.U32 UR7, UR7, UR6, URZ ;  /* 0x0000000607077299 */ /* 0x000fe2000800063f */
[----:B------:R-:W-:Y:S01]  /*5980*/  BSSY B0, `(.L_x_105) ;  /* 0x00000c2000007945 */ /* 0x000fe20003800000 */
[----:B------:R-:W-:Y:S01]  /*5990*/  USHF.L.U32 UR18, UR8, UR6, URZ ;  /* 0x0000000608127299 */ /* 0x000fe2000800063f */
[----:B------:R-:W-:Y:S01]  /*59a0*/  IMAD.MOV.U32 R14, RZ, RZ, 0x1 ;  /* 0x00000001ff0e7424 */ /* 0x000fe200078e00ff */
[----:B------:R-:W-:Y:S01]  /*59b0*/  LOP3.LUT R17, R4, 0x2, RZ, 0xfc, !PT ;  /* 0x0000000204117812 */ /* 0x000fe200078efcff */
[----:B------:R-:W-:Y:S01]  /*59c0*/  ULDC UR6, c[0x0][0x14] ;  /* 0x0000050000067ab9 */ /* 0x000fe20000000800 */
[----:B------:R-:W-:Y:S01]  /*59d0*/  PLOP3.LUT P0, PT, P0, P3, PT, 0x8a, 0x0 ;  /* 0x000000000000781c */ /* 0x000fe20000707172 */
[----:B------:R-:W-:Y:S01]  /*59e0*/  UIMAD.WIDE.U32 UR20, UR4, UR6, URZ ;  /* 0x00000006041472a5 */ /* 0x000fe2000f8e003f */
[----:B------:R-:W-:Y:S01]  /*59f0*/  IMAD.MOV.U32 R11, RZ, RZ, 0x1 ;  /* 0x00000001ff0b7424 */ /* 0x000fe200078e00ff */
[----:B------:R-:W-:Y:S01]  /*5a00*/  UIMAD UR13, UR5, UR6, URZ ;  /* 0x00000006050d72a4 */ /* 0x000fe2000f8e023f */
[----:B------:R-:W-:Y:S01]  /*5a10*/  IMAD.MOV.U32 R10, RZ, RZ, RZ ;  /* 0x000000ffff0a7224 */ /* 0x000fe200078e00ff */
[----:B------:R-:W-:Y:S01]  /*5a20*/  ULOP3.LUT UR17, URZ, UR7, URZ, 0x33, !UPT ;  /* 0x000000073f117292 */ /* 0x000fe2000f8e333f */
[----:B0-----:R-:W-:Y:S01]  /*5a30*/  VIADD R3, R3, 0x3f ;  /* 0x0000003f03037836 */ /* 0x001fe20000000000 */
[----:B------:R-:W-:Y:S01]  /*5a40*/  UIADD3 UR13, UR21, UR13, URZ ;  /* 0x0000000d150d7290 */ /* 0x000fe2000fffe03f */
[----:B------:R-:W-:-:S03]  /*5a50*/  ULDC.64 UR22, c[0x0][0x198] ;  /* 0x0000660000167ab9 */ /* 0x000fc60000000a00 */
[----:B------:R-:W-:-:S04]  /*5a60*/  SHF.R.S32.HI R6, RZ, 0x1f, R3 ;  /* 0x0000001fff067819 */ /* 0x000fc80000011403 */
[----:B------:R-:W-:-:S04]  /*5a70*/  LEA.HI R6, R6, R3, RZ, 0x6 ;  /* 0x0000000306067211 */ /* 0x000fc800078f30ff */
[----:B------:R-:W-:-:S05]  /*5a80*/  SHF.R.S32.HI R15, RZ, 0x6, R6 ;  /* 0x00000006ff0f7819 */ /* 0x000fca0000011406 */
[----:B------:R-:W-:-:S07]  /*5a90*/  VIADD R13, R15, 0x1 ;  /* 0x000000010f0d7836 */ /* 0x000fce0000000000 */
.L_x_117:
[----:B------:R-:W-:-:S03]  /*5aa0*/  UMOV UR4, 0xffffffff ;  /* 0xffffffff00047882 */ /* 0x000fc60000000000 */
[----:B------:R-:W-:Y:S05]  /*5ab0*/  BRA.DIV UR4, `(.L_x_106) ;  /* 0x0000000e04ac7947 */ /* 0x000fea000b800000 */
[----:B------:R-:W-:-:S13]  /*5ac0*/  ELECT P1, URZ, PT ;  /* 0x00000000003f782f */ /* 0x000fda0003820000 */
.L_x_128:
[----:B------:R-:W0:Y:S01]  /*5ad0*/  LDC R2, c[0x0][0x28c] ;  /* 0x0000a300ff027b82 */ /* 0x000e220000000800 */
[----:B------:R-:W-:Y:S01]  /*5ae0*/  BSSY B1, `(.L_x_107) ;  /* 0x0000037000017945 */ /* 0x000fe20003800000 */
[----:B0-----:R-:W-:-:S13]  /*5af0*/  ISETP.LT.OR P1, PT, R2, 0x1, !P1 ;  /* 0x000000010200780c */ /* 0x001fda0004f21670 */
[----:B------:R-:W-:Y:S05]  /*5b00*/  @P1 BRA `(.L_x_108) ;  /* 0x0000000000d01947 */ /* 0x000fea0003800000 */
[----:B------:R-:W-:Y:S02]  /*5b10*/  IMAD.SHL.U32 R16, R16, 0x40, RZ ;  /* 0x0000004010107824 */ /* 0x000fe400078e00ff */
[----:B------:R-:W-:Y:S02]  /*5b20*/  IMAD.SHL.U32 R12, R12, 0x80, RZ ;  /* 0x000000800c0c7824 */ /* 0x000fe400078e00ff */
[----:B------:R-:W-:Y:S02]  /*5b30*/  IMAD.MOV.U32 R20, RZ, RZ, RZ ;  /* 0x000000ffff147224 */ /* 0x000fe400078e00ff */
[----:B------:R-:W-:Y:S02]  /*5b40*/  IMAD.MOV.U32 R2, RZ, RZ, R13 ;  /* 0x000000ffff027224 */ /* 0x000fe400078e000d */
[----:B------:R-:W-:Y:S02]  /*5b50*/  IMAD.MOV.U32 R3, RZ, RZ, R11 ;  /* 0x000000ffff037224 */ /* 0x000fe400078e000b */
[----:B------:R-:W-:-:S07]  /*5b60*/  IMAD.MOV.U32 R6, RZ, RZ, R10 ;  /* 0x000000ffff067224 */ /* 0x000fce00078e000a */
.L_x_112:
[----:B------:R-:W0:Y:S01]  /*5b70*/  S2R R8, SR_CgaCtaId ;  /* 0x0000000000087919 */ /* 0x000e220000008800 */
[----:B------:R-:W-:-:S04]  /*5b80*/  MOV R7, 0x400 ;  /* 0x0000040000077802 */ /* 0x000fc80000000f00 */
[----:B0-----:R-:W-:Y:S02]  /*5b90*/  LEA R19, R8, R7, 0x18 ;  /* 0x0000000708137211 */ /* 0x001fe400078ec0ff */
[----:B------:R-:W-:Y:S01]  /*5ba0*/  SHF.L.U32 R7, R3, 0x1f, RZ ;  /* 0x0000001f03077819 */ /* 0x000fe200000006ff */
[----:B------:R-:W0:Y:S02]  /*5bb0*/  @!P3 LDC R8, c[0x0][0x500] ;  /* 0x00014000ff08bb82 */ /* 0x000e240000000800 */
[----:B------:R-:W-:-:S04]  /*5bc0*/  IMAD R18, R6, 0x8, R19 ;  /* 0x0000000806127824 */ /* 0x000fc800078e0213 */
[----:B------:R-:W1:Y:S02]  /*5bd0*/  SYNCS.PHASECHK.TRANS64.TRYWAIT P1, [R18+URZ+0x20], R7 ;  /* 0x00002007120075a7 */ /* 0x000e64000802017f */
[----:B-1----:R-:W-:Y:S05]  /*5be0*/  @!P1 BRA `(.L_x_109) ;  /* 0x0000000c00809947 */ /* 0x002fea0003800000 */
.L_x_129:
[----:B-1----:R-:W-:Y:S01]  /*5bf0*/  PRMT R7, R17, 0x9910, RZ ;  /* 0x0000991011077816 */ /* 0x002fe200000000ff */
[----:B0-----:R0:W-:Y:S03]  /*5c00*/  @!P3 SYNCS.ARRIVE.TRANS64 RZ, [R18+URZ], R8 ;  /* 0x0000000812ffb9a7 */ /* 0x0011e6000800003f */
[----:B------:R-:W-:-:S13]  /*5c10*/  ISETP.NE.AND P1, PT, R7, 0x2, PT ;  /* 0x000000020700780c */ /* 0x000fda0003f25270 */
[----:B0-----:R-:W-:Y:S05]  /*5c20*/  @P1 BRA `(.L_x_110) ;  /* 0x0000000000041947 */ /* 0x001fea0003800000 */
[----:B------:R-:W-:Y:S01]  /*5c30*/  BPT.TRAP 0x1 ;  /* 0x000000040000795c */ /* 0x000fe20000300000 */
.L_x_110:
[----:B------:R-:W-:Y:S05]  /*5c40*/  @P0 BRA `(.L_x_111) ;  /* 0x0000000000040947 */ /* 0x000fea0003800000 */
[----:B------:R-:W-:Y:S01]  /*5c50*/  BPT.TRAP 0x1 ;  /* 0x000000040000795c */ /* 0x000fe20000300000 */
.L_x_111:
[--C-:B------:R-:W-:Y:S01]  /*5c60*/  IMAD R7, R6, 0x2000, R19.reuse ;  /* 0x0000200006077824 */ /* 0x100fe200078e0213 */
[----:B------:R-:W-:Y:S01]  /*5c70*/  R2UR UR9, R18 ;  /* 0x00000000120972ca */ /* 0x000fe200000e0000 */
[----:B------:R-:W-:Y:S01]  /*5c80*/  IMAD R19, R6, 0x1000, R19 ;  /* 0x0000100006137824 */ /* 0x000fe200078e0213 */
[----:B------:R-:W-:Y:S01]  /*5c90*/  UIADD3 UR4, UP0, UR22, 0xf0, URZ ;  /* 0x000000f016047890 */ /* 0x000fe2000ff1e03f */
[----:B------:R-:W-:Y:S01]  /*5ca0*/  VIADD R2, R2, 0xffffffff ;  /* 0xffffffff02027836 */ /* 0x000fe20000000000 */
[----:B------:R-:W-:Y:S01]  /*5cb0*/  R2UR UR5, R7 ;  /* 0x00000000070572ca */ /* 0x000fe200000e0000 */
[----:B------:R-:W-:Y:S01]  /*5cc0*/  UIADD3 UR24, UP1, UR22, 0x1f0, URZ ;  /* 0x000001f016187890 */ /* 0x000fe2000ff3e03f */
[----:B------:R-:W-:Y:S01]  /*5cd0*/  R2UR UR8, R19 ;  /* 0x00000000130872ca */ /* 0x000fe200000e0000 */
[----:B------:R-:W-:Y:S01]  /*5ce0*/  VIADD R6, R6, 0x1 ;  /* 0x0000000106067836 */ /* 0x000fe20000000000 */
[----:B------:R-:W-:Y:S01]  /*5cf0*/  R2UR UR11, R12 ;  /* 0x000000000c0b72ca */ /* 0x000fe200000e0000 */
[----:B------:R-:W-:Y:S01]  /*5d00*/  UIADD3.X UR25, URZ, UR23, URZ, UP1, !UPT ;  /* 0x000000173f197290 */ /* 0x000fe20008ffe43f */
[----:B------:R-:W-:Y:S01]  /*5d10*/  R2UR UR10, R20 ;  /* 0x00000000140a72ca */ /* 0x000fe200000e0000 */
[----:B------:R-:W-:Y:S01]  /*5d20*/  UMOV UR6, 0x0 ;  /* 0x0000000000067882 */ /* 0x000fe20000000000 */
[----:B------:R-:W-:Y:S01]  /*5d30*/  R2UR UR12, R9 ;  /* 0x00000000090c72ca */ /* 0x000fe200000e0000 */
[----:B------:R-:W-:Y:S01]  /*5d40*/  UMOV UR7, 0x10000000 ;  /* 0x1000000000077882 */ /* 0x000fe20000000000 */
[----:B------:R-:W-:Y:S01]  /*5d50*/  R2UR UR19, R16 ;  /* 0x00000000101372ca */ /* 0x000fe200000e0000 */
[----:B------:R-:W-:Y:S01]  /*5d60*/  VIADD R20, R20, 0x40 ;  /* 0x0000004014147836 */ /* 0x000fe20000000000 */
[----:B------:R-:W-:Y:S01]  /*5d70*/  ISETP.GT.AND P2, PT, R2, 0x1, PT ;  /* 0x000000010200780c */ /* 0x000fe20003f44270 */
[----:B------:R-:W-:Y:S01]  /*5d80*/  UIADD3 UR14, UR5, 0x100, URZ ;  /* 0x00000100050e7890 */ /* 0x000fe2000fffe03f */
[----:B------:R-:W-:Y:S01]  /*5d90*/  ISETP.NE.AND P1, PT, R6, 0x4, PT ;  /* 0x000000040600780c */ /* 0x000fe20003f25270 */
[----:B------:R-:W-:-:S02]  /*5da0*/  UIADD3.X UR5, URZ, UR23, URZ, UP0, !UPT ;  /* 0x000000173f057290 */ /* 0x000fc400087fe43f */
[----:B------:R-:W-:Y:S01]  /*5db0*/  UIADD3 UR15, UR8, 0x8100, URZ ;  /* 0x00008100080f7890 */ /* 0x000fe2000fffe03f */
[----:B------:R-:W-:Y:S02]  /*5dc0*/  SEL R8, RZ, 0x1, P1 ;  /* 0x00000001ff087807 */ /* 0x000fe40000800000 */
[----:B------:R-:W-:Y:S01]  /*5dd0*/  UMOV UR8, UR14 ;  /* 0x0000000e00087c82 */ /* 0x000fe20008000000 */
[----:B------:R-:W-:Y:S02]  /*5de0*/  SEL R6, R6, RZ, P1 ;  /* 0x000000ff06067207 */ /* 0x000fe40000800000 */
[----:B------:R-:W-:Y:S01]  /*5df0*/  LOP3.LUT R3, R3, R8, RZ, 0x3c, !PT ;  /* 0x0000000803037212 */ /* 0x000fe200078e3cff */
[----:B------:R0:W-:Y:S02]  /*5e00*/  UTMALDG.3D [UR8], [UR4], desc[UR6] ;  /* 0x00000608040075b4 */ /* 0x0001e40008011000 */
[----:B0-----:R-:W-:Y:S01]  /*5e10*/  UMOV UR8, UR15 ;  /* 0x0000000f00087c82 */ /* 0x001fe20008000000 */
[----:B------:R-:W-:-:S02]  /*5e20*/  UMOV UR11, UR19 ;  /* 0x00000013000b7c82 */ /* 0x000fc40008000000 */
[----:B------:R0:W-:Y:S02]  /*5e30*/  UTMALDG.3D [UR8], [UR24], desc[UR6] ;  /* 0x00000608180075b4 */ /* 0x0001e40008011000 */
[----:B0-----:R-:W-:Y:S05]  /*5e40*/  @P2 BRA `(.L_x_112) ;  /* 0xfffffffc00482947 */ /* 0x001fea000383ffff */
.L_x_108:
[----:B------:R-:W-:Y:S05]  /*5e50*/  BSYNC B1 ;  /* 0x0000000000017941 */ /* 0x000fea0003800000 */
.L_x_107:
[----:B------:R-:W-:Y:S01]  /*5e60*/  LOP3.LUT P2, RZ, R14, 0xff, RZ, 0xc0, !PT ;  /* 0x000000ff0eff7812 */ /* 0x000fe2000784c0ff */
[----:B------:R-:W-:Y:S01]  /*5e70*/  IMAD.IADD R10, R15, 0x1, R10 ;  /* 0x000000010f0a7824 */ /* 0x000fe200078e020a */
[----:B------:R-:W-:Y:S01]  /*5e80*/  IADD3 R0, P5, R0, UR20, RZ ;  /* 0x0000001400007c10 */ /* 0x000fe2000ffbe0ff */
[----:B------:R-:W-:Y:S01]  /*5e90*/  ULDC.64 UR4, c[0x0][0x650] ;  /* 0x0001940000047ab9 */ /* 0x000fe20000000a00 */
[----:B------:R-:W-:Y:S01]  /*5ea0*/  BSSY B1, `(.L_x_113) ;  /* 0x000006d000017945 */ /* 0x000fe20003800000 */
[----:B------:R-:W-:Y:S01]  /*5eb0*/  IMAD.MOV.U32 R12, RZ, RZ, -0x1 ;  /* 0xffffffffff0c7424 */ /* 0x000fe200078e00ff */
[----:B------:R-:W-:Y:S01]  /*5ec0*/  SHF.R.U32.HI R2, RZ, 0x2, R10 ;  /* 0x00000002ff027819 */ /* 0x000fe2000001160a */
[----:B------:R-:W-:Y:S01]  /*5ed0*/  IMAD.MOV.U32 R16, RZ, RZ, -0x1 ;  /* 0xffffffffff107424 */ /* 0x000fe200078e00ff */
[----:B------:R-:W-:Y:S01]  /*5ee0*/  ISETP.GT.U32.AND P1, PT, R10, 0x3, PT ;  /* 0x000000030a00780c */ /* 0x000fe20003f24070 */
[----:B------:R-:W-:Y:S01]  /*5ef0*/  IMAD.MOV.U32 R9, RZ, RZ, -0x1 ;  /* 0xffffffffff097424 */ /* 0x000fe200078e00ff */
[----:B------:R-:W-:-:S02]  /*5f00*/  LOP3.LUT R2, R2, 0x1, RZ, 0xc0, !PT ;  /* 0x0000000102027812 */ /* 0x000fc400078ec0ff */
[----:B------:R-:W-:Y:S01]  /*5f10*/  ISETP.LT.U32.AND P1, PT, R15, 0x4, P1 ;  /* 0x000000040f00780c */ /* 0x000fe20000f21070 */
[----:B------:R-:W0:Y:S01]  /*5f20*/  @P2 S2R R6, SR_CgaCtaId ;  /* 0x0000000000062919 */ /* 0x000e220000008800 */
[----:B------:R-:W-:Y:S02]  /*5f30*/  @P2 MOV R3, 0x400 ;  /* 0x0000040000032802 */ /* 0x000fe40000000f00 */
[----:B------:R-:W-:Y:S02]  /*5f40*/  IADD3.X R5, R5, UR13, RZ, P5, !PT ;  /* 0x0000000d05057c10 */ /* 0x000fe4000affe4ff */
[----:B------:R-:W-:Y:S02]  /*5f50*/  ISETP.GE.U32.AND P5, PT, R0, UR4, PT ;  /* 0x0000000400007c0c */ /* 0x000fe4000bfa6070 */
[----:B------:R-:W-:Y:S02]  /*5f60*/  LOP3.LUT R10, R10, 0x3, RZ, 0xc0, !PT ;  /* 0x000000030a0a7812 */ /* 0x000fe400078ec0ff */
[----:B------:R-:W-:-:S02]  /*5f70*/  PRMT R14, RZ, 0x7610, R14 ;  /* 0x00007610ff0e7816 */ /* 0x000fc4000000000e */
[----:B0-----:R-:W-:-:S04]  /*5f80*/  @P2 LEA R3, R6, R3, 0x18 ;  /* 0x0000000306032211 */ /* 0x001fc800078ec0ff */
[----:B------:R0:W-:Y:S01]  /*5f90*/  @P2 SYNCS.ARRIVE.TRANS64.A1T0 RZ, [R3+URZ+0x58], RZ ;  /* 0x000058ff03ff29a7 */ /* 0x0001e2000810003f */
[----:B------:R-:W-:Y:S02]  /*5fa0*/  ISETP.NE.U32.AND P2, PT, R2, 0x1, PT ;  /* 0x000000010200780c */ /* 0x000fe40003f45070 */
[----:B------:R-:W-:Y:S02]  /*5fb0*/  SEL R2, RZ, 0x1, !P1 ;  /* 0x00000001ff027807 */ /* 0x000fe40004800000 */
[----:B------:R-:W-:Y:S02]  /*5fc0*/  ISETP.GE.U32.AND.EX P1, PT, R5, UR5, PT, P5 ;  /* 0x0000000505007c0c */ /* 0x000fe4000bf26150 */
[----:B------:R-:W-:-:S04]  /*5fd0*/  ISETP.GT.U32.AND P2, PT, R15, 0x3, !P2 ;  /* 0x000000030f00780c */ /* 0x000fc80005744070 */
[----:B0-----:R-:W-:-:S04]  /*5fe0*/  SEL R3, RZ, 0x1, !P2 ;  /* 0x00000001ff037807 */ /* 0x001fc80005000000 */
[--C-:B------:R-:W-:Y:S02]  /*5ff0*/  LOP3.LUT R11, R3, R11, R2.reuse, 0x96, !PT ;  /* 0x0000000b030b7212 */ /* 0x100fe400078e9602 */
[----:B------:R-:W-:Y:S01]  /*6000*/  PRMT R2, RZ, 0x7610, R2 ;  /* 0x00007610ff027816 */ /* 0x000fe20000000002 */
[----:B------:R-:W-:Y:S06]  /*6010*/  @P1 BRA `(.L_x_114) ;  /* 0x0000000400541947 */ /* 0x000fec0003800000 */
[----:B------:R-:W-:Y:S01]  /*6020*/  ULDC.64 UR4, c[0x0][0x628] ;  /* 0x00018a0000047ab9 */ /* 0x000fe20000000a00 */
[----:B------:R-:W0:Y:S01]  /*6030*/  S2R R16, SR_CTAID.X ;  /* 0x0000000000107919 */ /* 0x000e220000002500 */
[----:B------:R-:W-:Y:S01]  /*6040*/  ISETP.NE.U32.AND P1, PT, RZ, UR4, PT ;  /* 0x00000004ff007c0c */ /* 0x000fe2000bf25070 */
[----:B------:R-:W-:Y:S01]  /*6050*/  ULDC UR7, c[0x0][0x630] ;  /* 0x00018c0000077ab9 */ /* 0x000fe20000000800 */
[----:B------:R-:W-:Y:S01]  /*6060*/  IMAD.MOV.U32 R2, RZ, RZ, R0 ;  /* 0x000000ffff027224 */ /* 0x000fe200078e0000 */
[----:B------:R-:W1:Y:S01]  /*6070*/  S2R R12, SR_CTAID.Y ;  /* 0x00000000000c7919 */ /* 0x000e620000002600 */
[----:B------:R-:W-:Y:S01]  /*6080*/  ISETP.NE.AND.EX P1, PT, RZ, UR5, PT, P1 ;  /* 0x00000005ff007c0c */ /* 0x000fe2000bf25310 */
[----:B------:R-:W-:-:S12]  /*6090*/  IMAD.MOV.U32 R3, RZ, RZ, R5 ;  /* 0x000000ffff037224 */ /* 0x000fd800078e0005 */
[----:B------:R-:W-:Y:S05]  /*60a0*/  @!P1 BRA `(.L_x_115) ;  /* 0x0000000000289947 */ /* 0x000fea0003800000 */
[----:B------:R-:W-:Y:S02]  /*60b0*/  ULDC UR6, c[0x0][0x634] ;  /* 0x00018d0000067ab9 */ /* 0x000fe40000000800 */
[----:B------:R-:W-:-:S05]  /*60c0*/  IADD3 R9, P1, R0, UR6, RZ ;  /* 0x0000000600097c10 */ /* 0x000fca000ff3e0ff */
[----:B------:R-:W-:-:S04]  /*60d0*/  IMAD.X R19, RZ, RZ, R5, P1 ;  /* 0x000000ffff137224 */ /* 0x000fc800008e0605 */
[----:B------:R-:W-:-:S04]  /*60e0*/  IMAD.WIDE.U32 R6, R19, UR4, RZ ;  /* 0x0000000413067c25 */ /* 0x000fc8000f8e00ff */
[----:B------:R-:W-:-:S04]  /*60f0*/  IMAD.WIDE.U32 R6, P1, R9, UR5, R6 ;  /* 0x0000000509067c25 */ /* 0x000fc8000f820006 */
[----:B------:R-:W-:-:S04]  /*6100*/  IMAD.WIDE.U32 R8, R9, UR4, RZ ;  /* 0x0000000409087c25 */ /* 0x000fc8000f8e00ff */
[----:B------:R-:W-:Y:S01]  /*6110*/  IMAD.X R3, RZ, RZ, RZ, P1 ;  /* 0x000000ffff037224 */ /* 0x000fe200008e06ff */
[----:B------:R-:W-:Y:S01]  /*6120*/  IADD3 RZ, P1, R9, R6, RZ ;  /* 0x0000000609ff7210 */ /* 0x000fe20007f3e0ff */
[----:B------:R-:W-:-:S04]  /*6130*/  IMAD.MOV.U32 R2, RZ, RZ, R7 ;  /* 0x000000ffff027224 */ /* 0x000fc800078e0007 */
[----:B------:R-:W-:-:S08]  /*6140*/  IMAD.WIDE.U32.X R2, R19, UR5, R2, P1 ;  /* 0x0000000513027c25 */ /* 0x000fd000088e0402 */
.L_x_115:
[--C-:B------:R-:W-:Y:S01]  /*6150*/  SHF.R.U64 R8, R2, UR7, R3.reuse ;  /* 0x0000000702087c19 */ /* 0x100fe20008001203 */
[----:B------:R-:W-:Y:S01]  /*6160*/  ULDC.64 UR4, c[0x0][0x620] ;  /* 0x0001880000047ab9 */ /* 0x000fe20000000a00 */
[----:B------:R-:W-:Y:S01]  /*6170*/  SHF.R.U32.HI R2, RZ, UR7, R3 ;  /* 0x00000007ff027c19 */ /* 0x000fe20008011603 */
[----:B------:R-:W-:Y:S01]  /*6180*/  IMAD.MOV.U32 R3, RZ, RZ, R5 ;  /* 0x000000ffff037224 */ /* 0x000fe200078e0005 */
[----:B------:R-:W-:Y:S01]  /*6190*/  IADD3 R7, P1, RZ, -R8, RZ ;  /* 0x80000008ff077210 */ /* 0x000fe20007f3e0ff */
[----:B------:R-:W2:Y:S01]  /*61a0*/  LDC R25, c[0x0][0x144] ;  /* 0x00005100ff197b82 */ /* 0x000ea20000000800 */
[----:B0-----:R-:W-:Y:S01]  /*61b0*/  I2FP.F32.U32 R9, R16 ;  /* 0x0000001000097245 */ /* 0x001fe20000201000 */
[----:B------:R-:W-:Y:S01]  /*61c0*/  ULDC.64 UR8, c[0x0][0x640] ;  /* 0x0001900000087ab9 */ /* 0x000fe20000000a00 */
[----:B------:R-:W-:Y:S01]  /*61d0*/  ULDC UR6, c[0x0][0x608] ;  /* 0x0001820000067ab9 */ /* 0x000fe20000000800 */
[----:B------:R-:W-:Y:S01]  /*61e0*/  IMAD.X R2, RZ, RZ, ~R2, P1 ;  /* 0x000000ffff027224 */ /* 0x000fe200008e0e02 */
[----:B------:R-:W-:-:S03]  /*61f0*/  ISETP.NE.U32.AND P1, PT, RZ, UR8, PT ;  /* 0x00000008ff007c0c */ /* 0x000fc6000bf25070 */
[----:B------:R-:W-:Y:S01]  /*6200*/  IMAD R6, R2, UR4, RZ ;  /* 0x0000000402067c24 */ /* 0x000fe2000f8e02ff */
[----:B------:R-:W0:Y:S01]  /*6210*/  LDC R19, c[0x0][0x148] ;  /* 0x00005200ff137b82 */ /* 0x000e220000000800 */
[----:B------:R-:W-:Y:S01]  /*6220*/  IMAD.MOV.U32 R2, RZ, RZ, R0 ;  /* 0x000000ffff027224 */ /* 0x000fe200078e0000 */
[----:B------:R-:W-:-:S03]  /*6230*/  ISETP.NE.AND.EX P1, PT, RZ, UR9, PT, P1 ;  /* 0x00000009ff007c0c */ /* 0x000fc6000bf25310 */
[----:B------:R-:W-:Y:S01]  /*6240*/  IMAD.WIDE.U32 R2, R7, UR4, R2 ;  /* 0x0000000407027c25 */ /* 0x000fe2000f8e0002 */
[----:B------:R-:W-:-:S03]  /*6250*/  ULDC UR4, c[0x0][0x150] ;  /* 0x0000540000047ab9 */ /* 0x000fc60000000800 */
[----:B------:R-:W-:Y:S02]  /*6260*/  IMAD R7, R7, UR5, R6 ;  /* 0x0000000507077c24 */ /* 0x000fe4000f8e0206 */
[----:B------:R-:W-:Y:S01]  /*6270*/  FMUL R6, R9, UR4 ;  /* 0x0000000409067c20 */ /* 0x000fe20008400000 */
[----:B------:R-:W-:Y:S01]  /*6280*/  ULDC UR4, c[0x0][0x618] ;  /* 0x0001860000047ab9 */ /* 0x000fe20000000800 */
[----:B------:R-:W-:Y:S01]  /*6290*/  ULDC UR5, c[0x0][0x154] ;  /* 0x0000550000057ab9 */ /* 0x000fe20000000800 */
[----:B------:R-:W-:-:S03]  /*62a0*/  IMAD.IADD R3, R3, 0x1, R7 ;  /* 0x0000000103037824 */ /* 0x000fc600078e0207 */
[----:B------:R-:W3:Y:S02]  /*62b0*/  F2I.U32.TRUNC.NTZ R6, R6 ;  /* 0x0000000600067305 */ /* 0x000ee4000020f000 */
[----:B------:R-:W-:Y:S02]  /*62c0*/  SHF.R.U64 R9, R2, UR4, R3 ;  /* 0x0000000402097c19 */ /* 0x000fe40008001203 */
[----:B-1----:R-:W-:-:S05]  /*62d0*/  I2FP.F32.U32 R2, R12 ;  /* 0x0000000c00027245 */ /* 0x002fca0000201000 */
[----:B------:R-:W-:Y:S01]  /*62e0*/  FMUL R21, R2, UR5 ;  /* 0x0000000502157c20 */ /* 0x000fe20008400000 */
[----:B------:R-:W-:Y:S01]  /*62f0*/  SHF.R.U32.HI R2, RZ, UR4, R3 ;  /* 0x00000004ff027c19 */ /* 0x000fe20008011603 */
[----:B------:R-:W-:-:S03]  /*6300*/  ULDC UR4, c[0x0][0x658] ;  /* 0x0001960000047ab9 */ /* 0x000fc60000000800 */
[--C-:B------:R-:W-:Y:S01]  /*6310*/  SHF.R.U64 R20, R9, UR6, R2.reuse ;  /* 0x0000000609147c19 */ /* 0x100fe20008001202 */
[----:B------:R-:W1:Y:S01]  /*6320*/  F2I.U32.TRUNC.NTZ R21, R21 ;  /* 0x0000001500157305 */ /* 0x000e62000020f000 */
[----:B------:R-:W-:Y:S01]  /*6330*/  SHF.R.U32.HI R3, RZ, UR6, R2 ;  /* 0x00000006ff037c19 */ /* 0x000fe20008011602 */
[----:B---3--:R-:W-:-:S03]  /*6340*/  IMAD.MOV R6, RZ, RZ, -R6 ;  /* 0x000000ffff067224 */ /* 0x008fc600078e0a06 */
[--C-:B------:R-:W-:Y:S01]  /*6350*/  SHF.R.U64 R18, R20, UR4, R3.reuse ;  /* 0x0000000414127c19 */ /* 0x100fe20008001203 */
[----:B--2---:R-:W-:Y:S01]  /*6360*/  IMAD R16, R25, R6, R16 ;  /* 0x0000000619107224 */ /* 0x004fe200078e0210 */
[----:B------:R-:W-:-:S03]  /*6370*/  SHF.R.U32.HI R23, RZ, UR4, R3 ;  /* 0x00000004ff177c19 */ /* 0x000fc60008011603 */
[----:B------:R-:W-:Y:S02]  /*6380*/  IMAD.MOV.U32 R2, RZ, RZ, R18 ;  /* 0x000000ffff027224 */ /* 0x000fe400078e0012 */
[----:B------:R-:W-:Y:S01]  /*6390*/  IMAD.MOV.U32 R3, RZ, RZ, R23 ;  /* 0x000000ffff037224 */ /* 0x000fe200078e0017 */
[----:B------:R-:W-:Y:S06]  /*63a0*/  @!P1 BRA `(.L_x_116) ;  /* 0x0000000000289947 */ /* 0x000fec0003800000 */
[----:B------:R-:W-:Y:S02]  /*63b0*/  ULDC UR4, c[0x0][0x64c] ;  /* 0x0001930000047ab9 */ /* 0x000fe40000000800 */
[----:B------:R-:W-:-:S05]  /*63c0*/  IADD3 R3, P1, R18, UR4, RZ ;  /* 0x0000000412037c10 */ /* 0x000fca000ff3e0ff */
[----:B------:R-:W-:-:S04]  /*63d0*/  IMAD.X R23, RZ, RZ, R23, P1 ;  /* 0x000000ffff177224 */ /* 0x000fc800008e0617 */
[----:B------:R-:W-:-:S04]  /*63e0*/  IMAD.WIDE.U32 R6, R23, UR8, RZ ;  /* 0x0000000817067c25 */ /* 0x000fc8000f8e00ff */
[----:B------:R-:W-:-:S04]  /*63f0*/  IMAD.WIDE.U32 R6, P1, R3, UR9, R6 ;  /* 0x0000000903067c25 */ /* 0x000fc8000f820006 */
[----:B------:R-:W-:-:S04]  /*6400*/  IMAD.WIDE.U32 R2, R3, UR8, RZ ;  /* 0x0000000803027c25 */ /* 0x000fc8000f8e00ff */
[----:B------:R-:W-:Y:S01]  /*6410*/  IMAD.MOV.U32 R2, RZ, RZ, R7 ;  /* 0x000000ffff027224 */ /* 0x000fe200078e0007 */
[----:B------:R-:W-:Y:S01]  /*6420*/  IADD3 RZ, P2, R3, R6, RZ ;  /* 0x0000000603ff7210 */ /* 0x000fe20007f5e0ff */
[----:B------:R-:W-:-:S04]  /*6430*/  IMAD.X R3, RZ, RZ, RZ, P1 ;  /* 0x000000ffff037224 */ /* 0x000fc800008e06ff */
[----:B------:R-:W-:-:S08]  /*6440*/  IMAD.WIDE.U32.X R2, R23, UR9, R2, P2 ;  /* 0x0000000917027c25 */ /* 0x000fd000090e0402 */
.L_x_116:
[----:B------:R-:W-:Y:S01]  /*6450*/  ULDC UR4, c[0x0][0x648] ;  /* 0x0001920000047ab9 */ /* 0x000fe20000000800 */
[----:B------:R-:W-:Y:S01]  /*6460*/  LOP3.LUT R20, R20, UR17, RZ, 0xc0, !PT ;  /* 0x0000001114147c12 */ /* 0x000fe2000f8ec0ff */
[----:B-1----:R-:W-:Y:S01]  /*6470*/  IMAD.MOV R21, RZ, RZ, -R21 ;  /* 0x000000ffff157224 */ /* 0x002fe200078e0a15 */
[----:B------:R-:W-:Y:S01]  /*6480*/  SHF.R.U64 R3, R2, UR4, R3 ;  /* 0x0000000402037c19 */ /* 0x000fe20008001203 */
[----:B------:R-:W-:Y:S01]  /*6490*/  ULDC UR4, c[0x0][0x638] ;  /* 0x00018e0000047ab9 */ /* 0x000fe20000000800 */
[----:B------:R-:W-:Y:S01]  /*64a0*/  LOP3.LUT R9, R9, UR16, RZ, 0xc0, !PT ;  /* 0x0000001009097c12 */ /* 0x000fe2000f8ec0ff */
[----:B0-----:R-:W-:Y:S01]  /*64b0*/  @P4 IMAD R16, R19, R21, R12 ;  /* 0x0000001513104224 */ /* 0x001fe200078e020c */
[----:B------:R-:W-:Y:S01]  /*64c0*/  ULDC UR5, c[0x0][0x610] ;  /* 0x0001840000057ab9 */ /* 0x000fe20000000800 */
[----:B------:R-:W-:Y:S02]  /*64d0*/  IMAD.MOV R7, RZ, RZ, -R3 ;  /* 0x000000ffff077224 */ /* 0x000fe400078e0a03 */
[----:B------:R-:W-:-:S02]  /*64e0*/  IMAD R3, R3, UR18, R20 ;  /* 0x0000001203037c24 */ /* 0x000fc4000f8e0214 */
[----:B------:R-:W-:Y:S01]  /*64f0*/  IMAD R18, R7, UR4, R18 ;  /* 0x0000000407127c24 */ /* 0x000fe2000f8e0212 */
[----:B------:R-:W-:Y:S01]  /*6500*/  ULDC UR4, c[0x0][0x600] ;  /* 0x0001800000047ab9 */ /* 0x000fe20000000800 */
[----:B------:R-:W-:Y:S02]  /*6510*/  IMAD R12, R3, UR5, R16 ;  /* 0x00000005030c7c24 */ /* 0x000fe4000f8e0210 */
[----:B------:R-:W-:Y:S02]  /*6520*/  IMAD R3, R18, UR4, R9 ;  /* 0x0000000412037c24 */ /* 0x000fe4000f8e0209 */
[----:B------:R-:W-:Y:S02]  /*6530*/  IMAD.MOV.U32 R2, RZ, RZ, 0x1 ;  /* 0x00000001ff027424 */ /* 0x000fe400078e00ff */
[----:B------:R-:W-:Y:S01]  /*6540*/  IMAD.MOV.U32 R9, RZ, RZ, R8 ;  /* 0x000000ffff097224 */ /* 0x000fe200078e0008 */
[----:B------:R-:W-:Y:S02]  /*6550*/  SEL R16, R3, R12, !P4 ;  /* 0x0000000c03107207 */ /* 0x000fe40006000000 */
[----:B------:R-:W-:-:S07]  /*6560*/  SEL R12, R12, R3, !P4 ;  /* 0x000000030c0c7207 */ /* 0x000fce0006000000 */
.L_x_114:
[----:B------:R-:W-:Y:S05]  /*6570*/  BSYNC B1 ;  /* 0x0000000000017941 */ /* 0x000fea0003800000 */
.L_x_113:
[----:B------:R-:W-:-:S13]  /*6580*/  LOP3.LUT P1, RZ, R2, 0xff, RZ, 0xc0, !PT ;  /* 0x000000ff02ff7812 */ /* 0x000fda000782c0ff */
[----:B------:R-:W-:Y:S05]  /*6590*/  @P1 BRA `(.L_x_117) ;  /* 0xfffffff400401947 */ /* 0x000fea000383ffff */
[----:B------:R-:W-:Y:S05]  /*65a0*/  BSYNC B0 ;  /* 0x0000000000007941 */ /* 0x000fea0003800000 */
.L_x_105:
[----:B------:R-:W-:-:S03]  /*65b0*/  UMOV UR4, 0xffffffff ;  /* 0xffffffff00047882 */ /* 0x000fc60000000000 */
[----:B------:R-:W-:Y:S05]  /*65c0*/  BRA.DIV UR4, `(.L_x_118) ;  /* 0x00000006041c7947 */ /* 0x000fea000b800000 */
[----:B------:R-:W-:-:S13]  /*65d0*/  ELECT P0, URZ, PT ;  /* 0x00000000003f782f */ /* 0x000fda0003800000 */
.L_x_132:
[----:B------:R-:W-:Y:S04]  /*65e0*/  BSSY B0, `(.L_x_119) ;  /* 0x000002b000007945 */ /* 0x000fe80003800000 */
[----:B------:R-:W-:Y:S05]  /*65f0*/  @!P0 BRA `(.L_x_120) ;  /* 0x0000000000a48947 */ /* 0x000fea0003800000 */
[----:B------:R-:W-:-:S04]  /*6600*/  LOP3.LUT R4, R4, 0x2, RZ, 0xfc, !PT ;  /* 0x0000000204047812 */ /* 0x000fc800078efcff */
[----:B------:R-:W-:-:S13]  /*6610*/  ISETP.NE.AND P0, PT, R4, 0x3, PT ;  /* 0x000000030400780c */ /* 0x000fda0003f05270 */
[----:B------:R-:W-:Y:S05]  /*6620*/  @!P0 BRA `(.L_x_121) ;  /* 0x0000000000048947 */ /* 0x000fea0003800000 */
[----:B------:R-:W-:Y:S01]  /*6630*/  BPT.TRAP 0x1 ;  /* 0x000000040000795c */ /* 0x000fe20000300000 */
.L_x_121:
[----:B------:R-:W0:Y:S01]  /*6640*/  S2R R3, SR_CgaCtaId ;  /* 0x0000000000037919 */ /* 0x000e220000008800 */
[----:B------:R-:W-:Y:S02]  /*6650*/  MOV R0, 0x400 ;  /* 0x0000040000007802 */ /* 0x000fe40000000f00 */
[----:B------:R-:W-:Y:S02]  /*6660*/  SHF.L.U32 R2, R11, 0x1f, RZ ;  /* 0x0000001f0b027819 */ /* 0x000fe400000006ff */
[----:B0-----:R-:W-:-:S05]  /*6670*/  LEA R3, R3, R0, 0x18 ;  /* 0x0000000003037211 */ /* 0x001fca00078ec0ff */
[----:B------:R-:W-:-:S04]  /*6680*/  VIADD R3, R3, 0x20 ;  /* 0x0000002003037836 */ /* 0x000fc80000000000 */
[C---:B------:R-:W-:Y:S02]  /*6690*/  IMAD R5, R10.reuse, 0x8, R3 ;  /* 0x000000080a057824 */ /* 0x040fe400078e0203 */
[----:B------:R-:W-:Y:S02]  /*66a0*/  VIADD R10, R10, 0x1 ;  /* 0x000000010a0a7836 */ /* 0x000fe40000000000 */
[----:B------:R-:W0:Y:S03]  /*66b0*/  SYNCS.PHASECHK.TRANS64.TRYWAIT P0, [R5+URZ], R2 ;  /* 0x00000002050075a7 */ /* 0x000e26000800017f */
[----:B------:R-:W-:-:S04]  /*66c0*/  ISETP.NE.AND P1, PT, R10, 0x4, PT ;  /* 0x000000040a00780c */ /* 0x000fc80003f25270 */
[----:B------:R-:W-:Y:S02]  /*66d0*/  SEL R0, RZ, 0x1, P1 ;  /* 0x00000001ff007807 */ /* 0x000fe40000800000 */
[----:B------:R-:W-:Y:S02]  /*66e0*/  SEL R10, R10, RZ, P1 ;  /* 0x000000ff0a0a7207 */ /* 0x000fe40000800000 */
[----:B------:R-:W-:-:S03]  /*66f0*/  LOP3.LUT R11, R11, R0, RZ, 0x3c, !PT ;  /* 0x000000000b0b7212 */ /* 0x000fc600078e3cff */
[----:B------:R-:W-:Y:S01]  /*6700*/  IMAD R7, R10, 0x8, R3 ;  /* 0x000000080a077824 */ /* 0x000fe200078e0203 */
[----:B------:R-:W-:Y:S01]  /*6710*/  SHF.L.U32 R4, R11, 0x1f, RZ ;  /* 0x0000001f0b047819 */ /* 0x000fe200000006ff */
[----:B0-----:R-:W-:Y:S06]  /*6720*/  @!P0 BRA `(.L_x_122) ;  /* 0x0000000000e88947 */ /* 0x001fec0003800000 */
.L_x_133:
[----:B------:R-:W1:Y:S01]  /*6730*/  SYNCS.PHASECHK.TRANS64.TRYWAIT P0, [R7+URZ], R4 ;  /* 0x00000004070075a7 */ /* 0x000e62000800017f */
[----:B------:R-:W-:-:S05]  /*6740*/  VIADD R0, R10, 0x1 ;  /* 0x000000010a007836 */ /* 0x000fca0000000000 */
[----:B------:R-:W-:-:S04]  /*6750*/  ISETP.NE.AND P1, PT, R0, 0x4, PT ;  /* 0x000000040000780c */ /* 0x000fc80003f25270 */
[----:B0-----:R-:W-:Y:S02]  /*6760*/  SEL R2, RZ, 0x1, P1 ;  /* 0x00000001ff027807 */ /* 0x001fe40000800000 */
[----:B------:R-:W-:Y:S02]  /*6770*/  SEL R0, R0, RZ, P1 ;  /* 0x000000ff00007207 */ /* 0x000fe40000800000 */
[----:B------:R-:W-:-:S03]  /*6780*/  LOP3.LUT R11, R11, R2, RZ, 0x3c, !PT ;  /* 0x000000020b0b7212 */ /* 0x000fc600078e3cff */
[----:B------:R-:W-:Y:S01]  /*6790*/  IMAD R6, R0, 0x8, R3 ;  /* 0x0000000800067824 */ /* 0x000fe200078e0203 */
[----:B------:R-:W-:Y:S01]  /*67a0*/  SHF.L.U32 R5, R11, 0x1f, RZ ;  /* 0x0000001f0b057819 */ /* 0x000fe200000006ff */
[----:B-1----:R-:W-:Y:S06]  /*67b0*/  @!P0 BRA `(.L_x_123) ;  /* 0x0000000000d88947 */ /* 0x002fec0003800000 */
.L_x_134:
[----:B------:R-:W1:Y:S01]  /*67c0*/  SYNCS.PHASECHK.TRANS64.TRYWAIT P0, [R6+URZ], R5 ;  /* 0x00000005060075a7 */ /* 0x000e62000800017f */
[----:B------:R-:W-:-:S05]  /*67d0*/  VIADD R0, R0, 0x1 ;  /* 0x0000000100007836 */ /* 0x000fca0000000000 */
[----:B------:R-:W-:-:S04]  /*67e0*/  ISETP.NE.AND P1, PT, R0, 0x4, PT ;  /* 0x000000040000780c */ /* 0x000fc80003f25270 */
[----:B------:R-:W-:Y:S02]  /*67f0*/  SEL R2, RZ, 0x1, P1 ;  /* 0x00000001ff027807 */ /* 0x000fe40000800000 */
[----:B------:R-:W-:Y:S02]  /*6800*/  SEL R0, R0, RZ, P1 ;  /* 0x000000ff00007207 */ /* 0x000fe40000800000 */
[----:B------:R-:W-:Y:S01]  /*6810*/  LOP3.LUT R2, R11, R2, RZ, 0x3c, !PT ;  /* 0x000000020b027212 */ /* 0x000fe200078e3cff */
[----:B-1----:R-:W-:Y:S06]  /*6820*/  @!P0 BRA `(.L_x_124) ;  /* 0x0000000000d08947 */ /* 0x002fec0003800000 */
.L_x_135:
[----:B------:R-:W-:Y:S01]  /*6830*/  IMAD R3, R0, 0x8, R3 ;  /* 0x0000000800037824 */ /* 0x000fe200078e0203 */
[----:B------:R-:W-:-:S07]  /*6840*/  SHF.L.U32 R0, R2, 0x1f, RZ ;  /* 0x0000001f02007819 */ /* 0x000fce00000006ff */
.L_x_125:
[----:B--2---:R2:W3:Y:S02]  /*6850*/  SYNCS.PHASECHK.TRANS64.TRYWAIT P0, [R3+URZ], R0 ;  /* 0x00000000030075a7 */ /* 0x0044e4000800017f */
[----:B---3--:R-:W-:Y:S05]  /*6860*/  @!P0 NANOSLEEP.SYNCS 0x989680 ;  /* 0x009896800000895d */ /* 0x008fea0003900000 */
[----:B------:R-:W3:Y:S02]  /*6870*/  @!P0 SYNCS.PHASECHK.TRANS64 P0, [R3+URZ], R0 ;  /* 0x00000000030085a7 */ /* 0x000ee4000800007f */
[----:B---3--:R-:W-:Y:S05]  /*6880*/  @!P0 BRA `(.L_x_125) ;  /* 0xfffffffc00f08947 */ /* 0x008fea000383ffff */
.L_x_120:
[----:B------:R-:W-:Y:S05]  /*6890*/  BSYNC B0 ;  /* 0x0000000000007941 */ /* 0x000fea0003800000 */
.L_x_119:
[----:B------:R-:W-:Y:S05]  /*68a0*/  EXIT ;  /* 0x000000000000794d */ /* 0x000fea0003800000 */
.L_x_17:
[----:B-1----:R-:W-:-:S04]  /*68b0*/  IMAD.U32 R7, RZ, RZ, UR6 ;  /* 0x00000006ff077e24 */ /* 0x002fc8000f8e00ff */
[----:B------:R1:W3:Y:S03]  /*68c0*/  SYNCS.PHASECHK.TRANS64.TRYWAIT P0, [R7+URZ], R6 ;  /* 0x00000006070075a7 */ /* 0x0002e6000800017f */
[----:B---3--:R-:W-:Y:S05]  /*68d0*/  @!P0 NANOSLEEP.SYNCS 0x989680 ;  /* 0x009896800000895d */ /* 0x008fea0003900000 */
[----:B------:R-:W3:Y:S02]  /*68e0*/  @!P0 SYNCS.PHASECHK.TRANS64 P0, [R7+URZ], R6 ;  /* 0x00000006070085a7 */ /* 0x000ee4000800007f */
[----:B---3--:R-:W-:Y:S05]  /*68f0*/  @!P0 BRA `(.L_x_17) ;  /* 0xfffffffc00ec8947 */ /* 0x008fea000383ffff */
[----:B------:R-:W-:Y:S05]  /*6900*/  BRA `(.L_x_16) ;  /* 0xffffffa800987947 */ /* 0x000fea000383ffff */
.L_x_23:
[----:B-1----:R-:W-:-:S04]  /*6910*/  IMAD.U32 R8, RZ, RZ, UR12 ;  /* 0x0000000cff087e24 */ /* 0x002fc8000f8e00ff */
[----:B------:R1:W3:Y:S03]  /*6920*/  SYNCS.PHASECHK.TRANS64.TRYWAIT P0, [R8+URZ], R7 ;  /* 0x00000007080075a7 */ /* 0x0002e6000800017f */
[----:B---3--:R-:W-:Y:S05]  /*6930*/  @!P0 NANOSLEEP.SYNCS 0x989680 ;  /* 0x009896800000895d */ /* 0x008fea0003900000 */
[----:B------:R-:W3:Y:S02]  /*6940*/  @!P0 SYNCS.PHASECHK.TRANS64 P0, [R8+URZ], R7 ;  /* 0x00000007080085a7 */ /* 0x000ee4000800007f */
[----:B---3--:R-:W-:Y:S05]  /*6950*/  @!P0 BRA `(.L_x_23) ;  /* 0xfffffffc00ec8947 */ /* 0x008fea000383ffff */
[----:B------:R-:W-:Y:S05]  /*6960*/  BRA `(.L_x_22) ;  /* 0xffffffb0001c7947 */ /* 0x000fea000383ffff */
.L_x_106:
[----:B------:R-:W-:Y:S01]  /*6970*/  BSSY B1, `(.L_x_126) ;  /* 0x0000006000017945 */ /* 0x000fe20003800000 */
[----:B------:R-:W-:-:S07]  /*6980*/  IMAD.MOV.U32 R2, RZ, RZ, -0x1 ;  /* 0xffffffffff027424 */ /* 0x000fce00078e00ff */
[----:B------:R-:W-:Y:S05]  /*6990*/  WARPSYNC.COLLECTIVE R2, `(.L_x_127) ;  /* 0x00000000020c7348 */ /* 0x000fea0003c00000 */
[----:B------:R-:W-:Y:S02]  /*69a0*/  ELECT P1, UR62, PT ;  /* 0x00000000003e782f */ /* 0x000fe40003820000 */
[----:B------:R-:W-:Y:S01]  /*69b0*/  MOV R2, UR62 ;  /* 0x0000003e00027c02 */ /* 0x000fe20008000f00 */
[----:B------:R-:W-:Y:S10]  /*69c0*/  ENDCOLLECTIVE ;  /* 0x000000000000791b */ /* 0x000ff40003800000 */
.L_x_127:
[----:B------:R-:W-:Y:S05]  /*69d0*/  BSYNC B1 ;  /* 0x0000000000017941 */ /* 0x000fea0003800000 */
.L_x_126:
[----:B------:R-:W-:Y:S05]  /*69e0*/  BRA `(.L_x_128) ;  /* 0xfffffff000387947 */ /* 0x000fea000383ffff */
.L_x_109:
[----:B-1----:R1:W2:Y:S02]  /*69f0*/  SYNCS.PHASECHK.TRANS64.TRYWAIT P1, [R18+URZ+0x20], R7 ;  /* 0x00002007120075a7 */ /* 0x0022a4000802017f */
[----:B--2---:R-:W-:Y:S05]  /*6a00*/  @!P1 NANOSLEEP.SYNCS 0x989680 ;  /* 0x009896800000995d */ /* 0x004fea0003900000 */
[----:B------:R-:W2:Y:S02]  /*6a10*/  @!P1 SYNCS.PHASECHK.TRANS64 P1, [R18+URZ+0x20], R7 ;  /* 0x00002007120095a7 */ /* 0x000ea4000802007f */
[----:B--2---:R-:W-:Y:S05]  /*6a20*/  @!P1 BRA `(.L_x_109) ;  /* 0xfffffffc00f09947 */ /* 0x004fea000383ffff */
[----:B------:R-:W-:Y:S05]  /*6a30*/  BRA `(.L_x_129) ;  /* 0xfffffff0006c7947 */ /* 0x000fea000383ffff */
.L_x_118:
[----:B------:R-:W-:Y:S01]  /*6a40*/  BSSY B0, `(.L_x_130) ;  /* 0x0000006000007945 */ /* 0x000fe20003800000 */
[----:B------:R-:W-:-:S07]  /*6a50*/  IMAD.MOV.U32 R2, RZ, RZ, -0x1 ;  /* 0xffffffffff027424 */ /* 0x000fce00078e00ff */
[----:B------:R-:W-:Y:S05]  /*6a60*/  WARPSYNC.COLLECTIVE R2, `(.L_x_131) ;  /* 0x00000000020c7348 */ /* 0x000fea0003c00000 */
[----:B------:R-:W-:Y:S02]  /*6a70*/  ELECT P1, UR62, PT ;  /* 0x00000000003e782f */ /* 0x000fe40003820000 */
[----:B------:R-:W-:Y:S01]  /*6a80*/  MOV R2, UR62 ;  /* 0x0000003e00027c02 */ /* 0x000fe20008000f00 */
[----:B------:R-:W-:Y:S10]  /*6a90*/  ENDCOLLECTIVE ;  /* 0x000000000000791b */ /* 0x000ff40003800000 */
.L_x_131:
[----:B------:R-:W-:Y:S05]  /*6aa0*/  BSYNC B0 ;  /* 0x0000000000007941 */ /* 0x000fea0003800000 */
.L_x_130:
[----:B------:R-:W-:Y:S01]  /*6ab0*/  PLOP3.LUT P0, PT, P1, PT, PT, 0x80, 0x0 ;  /* 0x000000000000781c */ /* 0x000fe20000f0f070 */
[----:B------:R-:W-:-:S12]  /*6ac0*/  BRA `(.L_x_132) ;  /* 0xfffffff800c47947 */ /* 0x000fd8000383ffff */
.L_x_122:
[----:B0-----:R0:W1:Y:S02]  /*6ad0*/  SYNCS.PHASECHK.TRANS64.TRYWAIT P0, [R5+URZ], R2 ;  /* 0x00000002050075a7 */ /* 0x001064000800017f */
[----:B-1----:R-:W-:Y:S05]  /*6ae0*/  @!P0 NANOSLEEP.SYNCS 0x989680 ;  /* 0x009896800000895d */ /* 0x002fea0003900000 */
[----:B------:R-:W1:Y:S02]  /*6af0*/  @!P0 SYNCS.PHASECHK.TRANS64 P0, [R5+URZ], R2 ;  /* 0x00000002050085a7 */ /* 0x000e64000800007f */
[----:B-1----:R-:W-:Y:S05]  /*6b00*/  @!P0 BRA `(.L_x_122) ;  /* 0xfffffffc00f08947 */ /* 0x002fea000383ffff */
[----:B------:R-:W-:Y:S05]  /*6b10*/  BRA `(.L_x_133) ;  /* 0xfffffffc00047947 */ /* 0x000fea000383ffff */
.L_x_123:
[----:B0-----:R0:W1:Y:S02]  /*6b20*/  SYNCS.PHASECHK.TRANS64.TRYWAIT P0, [R7+URZ], R4 ;  /* 0x00000004070075a7 */ /* 0x001064000800017f */
[----:B-1----:R-:W-:Y:S05]  /*6b30*/  @!P0 NANOSLEEP.SYNCS 0x989680 ;  /* 0x009896800000895d */ /* 0x002fea0003900000 */
[----:B------:R-:W1:Y:S02]  /*6b40*/  @!P0 SYNCS.PHASECHK.TRANS64 P0, [R7+URZ], R4 ;  /* 0x00000004070085a7 */ /* 0x000e64000800007f */
[----:B-1----:R-:W-:Y:S05]  /*6b50*/  @!P0 BRA `(.L_x_123) ;  /* 0xfffffffc00f08947 */ /* 0x002fea000383ffff */
[----:B------:R-:W-:Y:S05]  /*6b60*/  BRA `(.L_x_134) ;  /* 0xfffffffc00147947 */ /* 0x000fea000383ffff */
.L_x_124:
[----:B-1----:R1:W2:Y:S02]  /*6b70*/  SYNCS.PHASECHK.TRANS64.TRYWAIT P0, [R6+URZ], R5 ;  /* 0x00000005060075a7 */ /* 0x0022a4000800017f */
[----:B--2---:R-:W-:Y:S05]  /*6b80*/  @!P0 NANOSLEEP.SYNCS 0x989680 ;  /* 0x009896800000895d */ /* 0x004fea0003900000 */
[----:B------:R-:W2:Y:S02]  /*6b90*/  @!P0 SYNCS.PHASECHK.TRANS64 P0, [R6+URZ], R5 ;  /* 0x00000005060085a7 */ /* 0x000ea4000800007f */
[----:B--2---:R-:W-:Y:S05]  /*6ba0*/  @!P0 BRA `(.L_x_124) ;  /* 0xfffffffc00f08947 */ /* 0x004fea000383ffff */
[----:B------:R-:W-:Y:S05]  /*6bb0*/  BRA `(.L_x_135) ;  /* 0xfffffffc001c7947 */ /* 0x000fea000383ffff */
.L_x_136:
[----:B------:R-:W-:-:S00]  /*6bc0*/  BRA `(.L_x_136) ;  /* 0xfffffffc00fc7947 */ /* 0x000fc0000383ffff */
[----:B------:R-:W-:-:S00]  /*6bd0*/  NOP ;  /* 0x0000000000007918 */ /* 0x000fc00000000000 */
        /* <DEDUP_REMOVED lines=10> */
.L_x_137:


//--------------------- .nv.shared._ZN7cutlass13device_kernelINS_4gemm6kernel13GemmUniversalIN4cute5tupleIJiiiiEEENS1_10collective13CollectiveMmaINS1_37MainloopSm90TmaGmmaWarpSpecializedFP8ILi4ENS5_IJNS4_1CILi1EEESB_SB_EEENS1_35KernelTmaWarpSpecializedCooperativeEEENS5_IJNSA_ILi128EEENSA_ILi64EEESG_EEENS_12float_e5m2_tENS5_IJlSB_lEEESI_SJ_NS4_8TiledMMAINS4_8MMA_AtomIJNS4_4SM904GMMA30MMA_64x64x32_F32E5M2E5M2_SS_TNILNSN_7ScaleInE1ELSP_1EEEEEENS4_6LayoutINS5_IJNSA_ILi2EEESB_SB_EEENS5_IJSB_NSA_ILi0EEESV_EEEEENS5_IJNS4_10UnderscoreESY_SY_EEEEENS4_13SM90_TMA_LOADENS4_14ComposedLayoutINS4_7SwizzleILi2ELi4ELi3EEENS4_18smem_ptr_flag_bitsILi8EEENSS_INS5_IJNSA_ILi8EEESG_EEENS5_IJSG_SB_EEEEEEEvNS4_8identityES11_S1B_vS1C_EENS_8epilogue10collective6detail29Sm90TmaWarpSpecializedAdapterINS1F_15DefaultEpilogueISI_SJ_SJ_NS1E_6thread17LinearCombinationISI_Li1EffLNS1J_9ScaleType4KindE0ELNS_15FloatRoundStyleE2ESI_EENS1_15EpilogueDefaultEEEEEvvEEEEvNT_6ParamsE --------------------------
	.section	.nv.shared._ZN7cutlass13device_kernelINS_4gemm6kernel13GemmUniversalIN4cute5tupleIJiiiiEEENS1_10collective13CollectiveMmaINS1_37MainloopSm90TmaGmmaWarpSpecializedFP8ILi4ENS5_IJNS4_1CILi1EEESB_SB_EEENS1_35KernelTmaWarpSpecializedCooperativeEEENS5_IJNSA_ILi128EEENSA_ILi64EEESG_EEENS_12float_e5m2_tENS5_IJlSB_lEEESI_SJ_NS4_8TiledMMAINS4_8MMA_AtomIJNS4_4SM904GMMA30MMA_64x64x32_F32E5M2E5M2_SS_TNILNSN_7ScaleInE1ELSP_1EEEEEENS4_6LayoutINS5_IJNSA_ILi2EEESB_SB_EEENS5_IJSB_NSA_ILi0EEESV_EEEEENS5_IJNS4_10UnderscoreESY_SY_EEEEENS4_13SM90_TMA_LOADENS4_14ComposedLayoutINS4_7SwizzleILi2ELi4ELi3EEENS4_18smem_ptr_flag_bitsILi8EEENSS_INS5_IJNSA_ILi8EEESG_EEENS5_IJSG_SB_EEEEEEEvNS4_8identityES11_S1B_vS1C_EENS_8epilogue10collective6detail29Sm90TmaWarpSpecializedAdapterINS1F_15DefaultEpilogueISI_SJ_SJ_NS1E_6thread17LinearCombinationISI_Li1EffLNS1J_9ScaleType4KindE0ELNS_15FloatRoundStyleE2ESI_EENS1_15EpilogueDefaultEEEEEvvEEEEvNT_6ParamsE,"aw",@nobits
	.sectionflags	@""
	.align	16
	.zero		1024


//--------------------- .nv.shared.reserved.0     --------------------------
	.section	.nv.shared.reserved.0,"aw",@nobits
	.weak		__nv_reservedSMEM_offset_0_alias
	.size		__nv_reservedSMEM_offset_0_alias, 0, 0
	.other		__nv_reservedSMEM_offset_0_alias,@"STO_CUDA_RESERVED_SHARED STV_DEFAULT"
__nv_reservedSMEM_offset_0_alias:
	.zero		0


//--------------------- .nv.global                --------------------------
	.section	.nv.global,"aw",@nobits
.nv.global:
	.type		_ZN39_INTERNAL_be9e4a84_4_k_cu_e4e344d9_47904cute1_E,@object
	.size		_ZN39_INTERNAL_be9e4a84_4_k_cu_e4e344d9_47904cute1_E,(_ZN39_INTERNAL_be9e4a84_4_k_cu_e4e344d9_47904cuda3std3__45__cpo6cbeginE - _ZN39_INTERNAL_be9e4a84_4_k_cu_e4e344d9_47904cute1_E)
_ZN39_INTERNAL_be9e4a84_4_k_cu_e4e344d9_47904cute1_E:
	.zero		1
	.type		_ZN39_INTERNAL_be9e4a84_4_k_cu_e4e344d9_47904cuda3std3__45__cpo6cbeginE,@object
	.size		_ZN39_INTERNAL_be9e4a84_4_k_cu_e4e344d9_47904cuda3std3__45__cpo6cbeginE,(_ZN39_INTERNAL_be9e4a84_4_k_cu_e4e344d9_47904cuda3std3__48in_placeE - _ZN39_INTERNAL_be9e4a84_4_k_cu_e4e344d9_47904cuda3std3__45__cpo6cbeginE)
_ZN39_INTERNAL_be9e4a84_4_k_cu_e4e344d9_47904cuda3std3__45__cpo6cbeginE:
	.zero		1
	.type		_ZN39_INTERNAL_be9e4a84_4_k_cu_e4e344d9_47904cuda3std3__48in_placeE,@object
	.size		_ZN39_INTERNAL_be9e4a84_4_k_cu_e4e344d9_47904cuda3std3__48in_placeE,(_ZN39_INTERNAL_be9e4a84_4_k_cu_e4e344d9_47904cuda3std6ranges3__45__cpo9iter_moveE - _ZN39_INTERNAL_be9e4a84_4_k_cu_e4e344d9_47904cuda3std3__48in_placeE)
_ZN39_INTERNAL_be9e4a84_4_k_cu_e4e344d9_47904cuda3std3__48in_placeE:
	.zero		1
	.type		_ZN39_INTERNAL_be9e4a84_4_k_cu_e4e344d9_47904cuda3std6ranges3__45__cpo9iter_moveE,@object
	.size		_ZN39_INTERNAL_be9e4a84_4_k_cu_e4e344d9_47904cuda3std6ranges3__45__cpo9iter_moveE,(_ZN39_INTERNAL_be9e4a84_4_k_cu_e4e344d9_47904cuda3std3__45__cpo5beginE - _ZN39_INTERNAL_be9e4a84_4_k_cu_e4e344d9_47904cuda3std6ranges3__45__cpo9iter_moveE)
_ZN39_INTERNAL_be9e4a84_4_k_cu_e4e344d9_47904cuda3std6ranges3__45__cpo9iter_moveE:
	.zero		1
	.type		_ZN39_INTERNAL_be9e4a84_4_k_cu_e4e344d9_47904cuda3std3__45__cpo5beginE,@object
	.size		_ZN39_INTERNAL_be9e4a84_4_k_cu_e4e344d9_47904cuda3std3__45__cpo5beginE,(_ZN39_INTERNAL_be9e4a84_4_k_cu_e4e344d9_47904cuda3std3__441_GLOBAL__N__be9e4a84_4_k_cu_e4e344d9_47906ignoreE - _ZN39_INTERNAL_be9e4a84_4_k_cu_e4e344d9_47904cuda3std3__45__cpo5beginE)
_ZN39_INTERNAL_be9e4a84_4_k_cu_e4e344d9_47904cuda3std3__45__cpo5beginE:
	.zero		1
	.type		_ZN39_INTERNAL_be9e4a84_4_k_cu_e4e344d9_47904cuda3std3__441_GLOBAL__N__be9e4a84_4_k_cu_e4e344d9_47906ignoreE,@object
	.size		_ZN39_INTERNAL_be9e4a84_4_k_cu_e4e344d9_47904cuda3std3__441_GLOBAL__N__be9e4a84_4_k_cu_e4e344d9_47906ignoreE,(_ZN39_INTERNAL_be9e4a84_4_k_cu_e4e344d9_47904cute7productE - _ZN39_INTERNAL_be9e4a84_4_k_cu_e4e344d9_47904cuda3std3__441_GLOBAL__N__be9e4a84_4_k_cu_e4e344d9_47906ignoreE)
_ZN39_INTERNAL_be9e4a84_4_k_cu_e4e344d9_47904cuda3std3__441_GLOBAL__N__be9e4a84_4_k_cu_e4e344d9_47906ignoreE:
	.zero		1
	.type		_ZN39_INTERNAL_be9e4a84_4_k_cu_e4e344d9_47904cute7productE,@object
	.size		_ZN39_INTERNAL_be9e4a84_4_k_cu_e4e344d9_47904cute7productE,(_ZN39_INTERNAL_be9e4a84_4_k_cu_e4e344d9_47904cuda3std3__45__cpo3endE - _ZN39_INTERNAL_be9e4a84_4_k_cu_e4e344d9_47904cute7productE)
_ZN39_INTERNAL_be9e4a84_4_k_cu_e4e344d9_47904cute7productE:
	.zero		1
	.type		_ZN39_INTERNAL_be9e4a84_4_k_cu_e4e344d9_47904cuda3std3__45__cpo3endE,@object
	.size		_ZN39_INTERNAL_be9e4a84_4_k_cu_e4e344d9_47904cuda3std3__45__cpo3endE,(_ZN39_INTERNAL_be9e4a84_4_k_cu_e4e344d9_47904cuda3std3__419piecewise_constructE - _ZN39_INTERNAL_be9e4a84_4_k_cu_e4e344d9_47904cuda3std3__45__cpo3endE)
_ZN39_INTERNAL_be9e4a84_4_k_cu_e4e344d9_47904cuda3std3__45__cpo3endE:
	.zero		1
	.type		_ZN39_INTERNAL_be9e4a84_4_k_cu_e4e344d9_47904cuda3std3__419piecewise_constructE,@object
	.size		_ZN39_INTERNAL_be9e4a84_4_k_cu_e4e344d9_47904cuda3std3__419piecewise_constructE,(_ZN39_INTERNAL_be9e4a84_4_k_cu_e4e344d9_47904cuda3std3__45__cpo4cendE - _ZN39_INTERNAL_be9e4a84_4_k_cu_e4e344d9_47904cuda3std3__419piecewise_constructE)
_ZN39_INTERNAL_be9e4a84_4_k_cu_e4e344d9_47904cuda3std3__419piecewise_constructE:
	.zero		1
	.type		_ZN39_INTERNAL_be9e4a84_4_k_cu_e4e344d9_47904cuda3std3__45__cpo4cendE,@object
	.size		_ZN39_INTERNAL_be9e4a84_4_k_cu_e4e344d9_47904cuda3std3__45__cpo4cendE,(_ZN39_INTERNAL_be9e4a84_4_k_cu_e4e344d9_47904cuda3std6ranges3__45__cpo4swapE - _ZN39_INTERNAL_be9e4a84_4_k_cu_e4e344d9_47904cuda3std3__45__cpo4cendE)
_ZN39_INTERNAL_be9e4a84_4_k_cu_e4e344d9_47904cuda3std3__45__cpo4cendE:
	.zero		1
	.type		_ZN39_INTERNAL_be9e4a84_4_k_cu_e4e344d9_47904cuda3std6ranges3__45__cpo4swapE,@object
	.size		_ZN39_INTERNAL_be9e4a84_4_k_cu_e4e344d9_47904cuda3std6ranges3__45__cpo4swapE,(.L_7 - _ZN39_INTERNAL_be9e4a84_4_k_cu_e4e344d9_47904cuda3std6ranges3__45__cpo4swapE)
_ZN39_INTERNAL_be9e4a84_4_k_cu_e4e344d9_47904cuda3std6ranges3__45__cpo4swapE:
	.zero		1
.L_7:


//--------------------- .nv.constant0._ZN7cutlass13device_kernelINS_4gemm6kernel13GemmUniversalIN4cute5tupleIJiiiiEEENS1_10collective13CollectiveMmaINS1_37MainloopSm90TmaGmmaWarpSpecializedFP8ILi4ENS5_IJNS4_1CILi1EEESB_SB_EEENS1_35KernelTmaWarpSpecializedCooperativeEEENS5_IJNSA_ILi128EEENSA_ILi64EEESG_EEENS_12float_e5m2_tENS5_IJlSB_lEEESI_SJ_NS4_8TiledMMAINS4_8MMA_AtomIJNS4_4SM904GMMA30MMA_64x64x32_F32E5M2E5M2_SS_TNILNSN_7ScaleInE1ELSP_1EEEEEENS4_6LayoutINS5_IJNSA_ILi2EEESB_SB_EEENS5_IJSB_NSA_ILi0EEESV_EEEEENS5_IJNS4_10UnderscoreESY_SY_EEEEENS4_13SM90_TMA_LOADENS4_14ComposedLayoutINS4_7SwizzleILi2ELi4ELi3EEENS4_18smem_ptr_flag_bitsILi8EEENSS_INS5_IJNSA_ILi8EEESG_EEENS5_IJSG_SB_EEEEEEEvNS4_8identityES11_S1B_vS1C_EENS_8epilogue10collective6detail29Sm90TmaWarpSpecializedAdapterINS1F_15DefaultEpilogueISI_SJ_SJ_NS1E_6thread17LinearCombinationISI_Li1EffLNS1J_9ScaleType4KindE0ELNS_15FloatRoundStyleE2ESI_EENS1_15EpilogueDefaultEEEEEvvEEEEvNT_6ParamsE --------------------------
	.section	.nv.constant0._ZN7cutlass13device_kernelINS_4gemm6kernel13GemmUniversalIN4cute5tupleIJiiiiEEENS1_10collective13CollectiveMmaINS1_37MainloopSm90TmaGmmaWarpSpecializedFP8ILi4ENS5_IJNS4_1CILi1EEESB_SB_EEENS1_35KernelTmaWarpSpecializedCooperativeEEENS5_IJNSA_ILi128EEENSA_ILi64EEESG_EEENS_12float_e5m2_tENS5_IJlSB_lEEESI_SJ_NS4_8TiledMMAINS4_8MMA_AtomIJNS4_4SM904GMMA30MMA_64x64x32_F32E5M2E5M2_SS_TNILNSN_7ScaleInE1ELSP_1EEEEEENS4_6LayoutINS5_IJNSA_ILi2EEESB_SB_EEENS5_IJSB_NSA_ILi0EEESV_EEEEENS5_IJNS4_10UnderscoreESY_SY_EEEEENS4_13SM90_TMA_LOADENS4_14ComposedLayoutINS4_7SwizzleILi2ELi4ELi3EEENS4_18smem_ptr_flag_bitsILi8EEENSS_INS5_IJNSA_ILi8EEESG_EEENS5_IJSG_SB_EEEEEEEvNS4_8identityES11_S1B_vS1C_EENS_8epilogue10collective6detail29Sm90TmaWarpSpecializedAdapterINS1F_15DefaultEpilogueISI_SJ_SJ_NS1E_6thread17LinearCombinationISI_Li1EffLNS1J_9ScaleType4KindE0ELNS_15FloatRoundStyleE2ESI_EENS1_15EpilogueDefaultEEEEEvvEEEEvNT_6ParamsE,"a",@progbits
	.sectionflags	@""
	.align	4
.nv.constant0._ZN7cutlass13device_kernelINS_4gemm6kernel13GemmUniversalIN4cute5tupleIJiiiiEEENS1_10collective13CollectiveMmaINS1_37MainloopSm90TmaGmmaWarpSpecializedFP8ILi4ENS5_IJNS4_1CILi1EEESB_SB_EEENS1_35KernelTmaWarpSpecializedCooperativeEEENS5_IJNSA_ILi128EEENSA_ILi64EEESG_EEENS_12float_e5m2_tENS5_IJlSB_lEEESI_SJ_NS4_8TiledMMAINS4_8MMA_AtomIJNS4_4SM904GMMA30MMA_64x64x32_F32E5M2E5M2_SS_TNILNSN_7ScaleInE1ELSP_1EEEEEENS4_6LayoutINS5_IJNSA_ILi2EEESB_SB_EEENS5_IJSB_NSA_ILi0EEESV_EEEEENS5_IJNS4_10UnderscoreESY_SY_EEEEENS4_13SM90_TMA_LOADENS4_14ComposedLayoutINS4_7SwizzleILi2ELi4ELi3EEENS4_18smem_ptr_flag_bitsILi8EEENSS_INS5_IJNSA_ILi8EEESG_EEENS5_IJSG_SB_EEEEEEEvNS4_8identityES11_S1B_vS1C_EENS_8epilogue10collective6detail29Sm90TmaWarpSpecializedAdapterINS1F_15DefaultEpilogueISI_SJ_SJ_NS1E_6thread17LinearCombinationISI_Li1EffLNS1J_9ScaleType4KindE0ELNS_15FloatRoundStyleE2ESI_EENS1_15EpilogueDefaultEEEEEvvEEEEvNT_6ParamsE:
	.zero		1664


//--------------------- SYMBOLS --------------------------

	.type		.nv.reservedSmem.offset0,@object
	.size		.nv.reservedSmem.offset0,0x4
